def matmul_kernel(
    a_ptr,
    b_ptr,
    c_ptr,
    M,
    N,
    K,
    stride_am,
    stride_ak,
    stride_bk,
    stride_bn,
    stride_cm,
    stride_cn,
    BLOCK_M: tl.constexpr,
    BLOCK_N: tl.constexpr,
    BLOCK_K: tl.constexpr,
    GROUP_M: tl.constexpr,
):
    pid = tl.program_id(axis=0)
    num_pid_m = tl.cdiv(M, BLOCK_M)
    num_pid_n = tl.cdiv(N, BLOCK_N)
    num_pid_in_group = GROUP_M * num_pid_n
    group_id = pid // num_pid_in_group
    first_pid_m = group_id * GROUP_M
    group_size_m = min(num_pid_m - first_pid_m, GROUP_M)
    pid_m = first_pid_m + ((pid % num_pid_in_group) % group_size_m)
    pid_n = (pid % num_pid_in_group) // group_size_m

    offs_am = (pid_m * BLOCK_M + tl.arange(0, BLOCK_M)) % M
    offs_bn = (pid_n * BLOCK_N + tl.arange(0, BLOCK_N)) % N
    offs_k = tl.arange(0, BLOCK_K)
    a_ptrs = a_ptr + offs_am[:, None] * stride_am + offs_k[None, :] * stride_ak
    b_ptrs = b_ptr + offs_k[:, None] * stride_bk + offs_bn[None, :] * stride_bn

    acc = tl.zeros((BLOCK_M, BLOCK_N), dtype=tl.float32)
    for kk in range(0, tl.cdiv(K, BLOCK_K)):
        a = tl.load(a_ptrs, mask=offs_k[None, :] < K - kk * BLOCK_K, other=0.0)
        b = tl.load(b_ptrs, mask=offs_k[:, None] < K - kk * BLOCK_K, other=0.0)
        acc = tl.dot(a, b, acc)
        a_ptrs += BLOCK_K * stride_ak
        b_ptrs += BLOCK_K * stride_bk

    c = acc.to(c_ptr.dtype.element_ty)
    offs_cm = pid_m * BLOCK_M + tl.arange(0, BLOCK_M)
    offs_cn = pid_n * BLOCK_N + tl.arange(0, BLOCK_N)
    c_ptrs = c_ptr + offs_cm[:, None] * stride_cm + offs_cn[None, :] * stride_cn
    mask = (offs_cm[:, None] < M) & (offs_cn[None, :] < N)
    tl.store(c_ptrs, c, mask=mask)

# config = {"BLOCK_K": 128, "BLOCK_M": 16, "BLOCK_N": 16, "GROUP_M": 8, "arch": "sm_90", "dtype": "bf16", "num_ctas": 1, "num_stages": 2, "num_warps": 2}
# arch = sm_90


// ===== COMPILED SASS (sm_90a) =====

	.target	sm_90a

	.elftype	@"ET_EXEC"


//--------------------- .note.nv.tkinfo           --------------------------
	.section	.note.nv.tkinfo,"",@"SHT_NOTE"
	.sectionflags	@"SHF_NOTE_NV_TKINFO"
	.tkinfo
        /*0018*/ 	.word	0x00000002
        /*0030*/ 	.string	""
        /*0030*/ 	.string	"ptxas"
        /*0030*/ 	.string	"Cuda compilation tools, release 13.0, V13.0.88"
        /*0030*/ 	.string	"Build cuda_13.0.r13.0/compiler.36424714_0"
        /*0030*/ 	.string	"-v  -suppress-debug-info  -lineinfo  -arch sm_90a "



//--------------------- .note.nv.cuinfo           --------------------------
	.section	.note.nv.cuinfo,"",@"SHT_NOTE"
	.sectionflags	@"SHF_NOTE_NV_CUINFO"
        /*0018*/ 	.short	0x0002
        /*001a*/ 	.short	0x005a
        /*001c*/ 	.short	0x0082
	.zero		2


//--------------------- .nv.info                  --------------------------
	.section	.nv.info,"",@"SHT_CUDA_INFO"
	.align	4


	//----- nvinfo : EIATTR_REGCOUNT
	.align		4
        /*0000*/ 	.byte	0x04, 0x2f
        /*0002*/ 	.short	(.L_1 - .L_0)
	.align		4
.L_0:
        /*0004*/ 	.word	index@(matmul_kernel)
        /*0008*/ 	.word	0x000000fe


	//----- nvinfo : EIATTR_FRAME_SIZE
	.align		4
.L_1:
        /*000c*/ 	.byte	0x04, 0x11
        /*000e*/ 	.short	(.L_3 - .L_2)
	.align		4
.L_2:
        /*0010*/ 	.word	index@(matmul_kernel)
        /*0014*/ 	.word	0x00000000


	//----- nvinfo : EIATTR_MIN_STACK_SIZE
	.align		4
.L_3:
        /*0018*/ 	.byte	0x04, 0x12
        /*001a*/ 	.short	(.L_5 - .L_4)
	.align		4
.L_4:
        /*001c*/ 	.word	index@(matmul_kernel)
        /*0020*/ 	.word	0x00000000
.L_5:


//--------------------- .nv.compat                --------------------------
	.section	.nv.compat,"",@"SHT_CUDA_COMPAT_INFO"
	.align	4
        /*0000*/ 	.byte	0x02, 0x09, 0x01, 0x00, 0x02, 0x02, 0x01, 0x00, 0x02, 0x05, 0x05, 0x00, 0x03, 0x07, 0x01, 0x01
        /*0010*/ 	.byte	0x02, 0x03, 0x00, 0x00, 0x02, 0x06, 0x01, 0x00, 0x04, 0x0b, 0x08, 0x00, 0x00, 0x00, 0x00, 0x00
        /*0020*/ 	.byte	0x00, 0x00, 0x00, 0x00


//--------------------- .nv.info.matmul_kernel    --------------------------
	.section	.nv.info.matmul_kernel,"",@"SHT_CUDA_INFO"
	.sectionflags	@""
	.align	4


	//----- nvinfo : EIATTR_CUDA_API_VERSION
	.align		4
        /*0000*/ 	.byte	0x04, 0x37
        /*0002*/ 	.short	(.L_7 - .L_6)
.L_6:
        /*0004*/ 	.word	0x00000082


	//----- nvinfo : EIATTR_KPARAM_INFO
	.align		4
.L_7:
        /*0008*/ 	.byte	0x04, 0x17
        /*000a*/ 	.short	(.L_9 - .L_8)
.L_8:
        /*000c*/ 	.word	0x00000000
        /*0010*/ 	.short	0x000d
        /*0012*/ 	.short	0x0048
        /*0014*/ 	.byte	0x00, 0xf4, 0x21, 0x00


	//----- nvinfo : EIATTR_KPARAM_INFO
	.align		4
.L_9:
        /*0018*/ 	.byte	0x04, 0x17
        /*001a*/ 	.short	(.L_11 - .L_10)
.L_10:
        /*001c*/ 	.word	0x00000000
        /*0020*/ 	.short	0x000c
        /*0022*/ 	.short	0x0040
        /*0024*/ 	.byte	0x00, 0xf4, 0x21, 0x00


	//----- nvinfo : EIATTR_KPARAM_INFO
	.align		4
.L_11:
        /*0028*/ 	.byte	0x04, 0x17
        /*002a*/ 	.short	(.L_13 - .L_12)
.L_12:
        /*002c*/ 	.word	0x00000000
        /*0030*/ 	.short	0x000b
        /*0032*/ 	.short	0x0038
        /*0034*/ 	.byte	0x00, 0xf0, 0x11, 0x00


	//----- nvinfo : EIATTR_KPARAM_INFO
	.align		4
.L_13:
        /*0038*/ 	.byte	0x04, 0x17
        /*003a*/ 	.short	(.L_15 - .L_14)
.L_14:
        /*003c*/ 	.word	0x00000000
        /*0040*/ 	.short	0x000a
        /*0042*/ 	.short	0x0034
        /*0044*/ 	.byte	0x00, 0xf0, 0x11, 0x00


	//----- nvinfo : EIATTR_KPARAM_INFO
	.align		4
.L_15:
        /*0048*/ 	.byte	0x04, 0x17
        /*004a*/ 	.short	(.L_17 - .L_16)
.L_16:
        /*004c*/ 	.word	0x00000000
        /*0050*/ 	.short	0x0009
        /*0052*/ 	.short	0x0030
        /*0054*/ 	.byte	0x00, 0xf0, 0x11, 0x00


	//----- nvinfo : EIATTR_KPARAM_INFO
	.align		4
.L_17:
        /*0058*/ 	.byte	0x04, 0x17
        /*005a*/ 	.short	(.L_19 - .L_18)
.L_18:
        /*005c*/ 	.word	0x00000000
        /*0060*/ 	.short	0x0008
        /*0062*/ 	.short	0x002c
        /*0064*/ 	.byte	0x00, 0xf0, 0x11, 0x00


	//----- nvinfo : EIATTR_KPARAM_INFO
	.align		4
.L_19:
        /*0068*/ 	.byte	0x04, 0x17
        /*006a*/ 	.short	(.L_21 - .L_20)
.L_20:
        /*006c*/ 	.word	0x00000000
        /*0070*/ 	.short	0x0007
        /*0072*/ 	.short	0x0028
        /*0074*/ 	.byte	0x00, 0xf0, 0x11, 0x00


	//----- nvinfo : EIATTR_KPARAM_INFO
	.align		4
.L_21:
        /*0078*/ 	.byte	0x04, 0x17
        /*007a*/ 	.short	(.L_23 - .L_22)
.L_22:
        /*007c*/ 	.word	0x00000000
        /*0080*/ 	.short	0x0006
        /*0082*/ 	.short	0x0024
        /*0084*/ 	.byte	0x00, 0xf0, 0x11, 0x00


	//----- nvinfo : EIATTR_KPARAM_INFO
	.align		4
.L_23:
        /*0088*/ 	.byte	0x04, 0x17
        /*008a*/ 	.short	(.L_25 - .L_24)
.L_24:
        /*008c*/ 	.word	0x00000000
        /*0090*/ 	.short	0x0005
        /*0092*/ 	.short	0x0020
        /*0094*/ 	.byte	0x00, 0xf0, 0x11, 0x00


	//----- nvinfo : EIATTR_KPARAM_INFO
	.align		4
.L_25:
        /*0098*/ 	.byte	0x04, 0x17
        /*009a*/ 	.short	(.L_27 - .L_26)
.L_26:
        /*009c*/ 	.word	0x00000000
        /*00a0*/ 	.short	0x0004
        /*00a2*/ 	.short	0x001c
        /*00a4*/ 	.byte	0x00, 0xf0, 0x11, 0x00


	//----- nvinfo : EIATTR_KPARAM_INFO
	.align		4
.L_27:
        /*00a8*/ 	.byte	0x04, 0x17
        /*00aa*/ 	.short	(.L_29 - .L_28)
.L_28:
        /*00ac*/ 	.word	0x00000000
        /*00b0*/ 	.short	0x0003
        /*00b2*/ 	.short	0x0018
        /*00b4*/ 	.byte	0x00, 0xf0, 0x11, 0x00


	//----- nvinfo : EIATTR_KPARAM_INFO
	.align		4
.L_29:
        /*00b8*/ 	.byte	0x04, 0x17
        /*00ba*/ 	.short	(.L_31 - .L_30)
.L_30:
        /*00bc*/ 	.word	0x00000000
        /*00c0*/ 	.short	0x0002
        /*00c2*/ 	.short	0x0010
        /*00c4*/ 	.byte	0x00, 0xf4, 0x21, 0x00


	//----- nvinfo : EIATTR_KPARAM_INFO
	.align		4
.L_31:
        /*00c8*/ 	.byte	0x04, 0x17
        /*00ca*/ 	.short	(.L_33 - .L_32)
.L_32:
        /*00cc*/ 	.word	0x00000000
        /*00d0*/ 	.short	0x0001
        /*00d2*/ 	.short	0x0008
        /*00d4*/ 	.byte	0x00, 0xf4, 0x21, 0x00


	//----- nvinfo : EIATTR_KPARAM_INFO
	.align		4
.L_33:
        /*00d8*/ 	.byte	0x04, 0x17
        /*00da*/ 	.short	(.L_35 - .L_34)
.L_34:
        /*00dc*/ 	.word	0x00000000
        /*00e0*/ 	.short	0x0000
        /*00e2*/ 	.short	0x0000
        /*00e4*/ 	.byte	0x00, 0xf4, 0x21, 0x00


	//----- nvinfo : EIATTR_SPARSE_MMA_MASK
	.align		4
.L_35:
        /*00e8*/ 	.byte	0x03, 0x50
        /*00ea*/ 	.short	0x0000


	//----- nvinfo : EIATTR_MAXREG_COUNT
	.align		4
        /*00ec*/ 	.byte	0x03, 0x1b
        /*00ee*/ 	.short	0x00ff


	//----- nvinfo : EIATTR_NUM_BARRIERS
	.align		4
        /*00f0*/ 	.byte	0x02, 0x4c
        /*00f2*/ 	.byte	0x01
	.zero		1


	//----- nvinfo : EIATTR_MERCURY_ISA_VERSION
	.align		4
        /*00f4*/ 	.byte	0x03, 0x5f
        /*00f6*/ 	.short	0x0101


	//----- nvinfo : EIATTR_EXIT_INSTR_OFFSETS
	.align		4
        /*00f8*/ 	.byte	0x04, 0x1c
        /*00fa*/ 	.short	(.L_37 - .L_36)


	//   ....[0]....
.L_36:
        /*00fc*/ 	.word	0x00003870


	//   ....[1]....
        /*0100*/ 	.word	0x000038a0


	//----- nvinfo : EIATTR_REQNTID
	.align		4
.L_37:
        /*0104*/ 	.byte	0x04, 0x10
        /*0106*/ 	.short	(.L_39 - .L_38)
.L_38:
        /*0108*/ 	.word	0x00000040
        /*010c*/ 	.word	0x00000001
        /*0110*/ 	.word	0x00000001


	//----- nvinfo : EIATTR_CBANK_PARAM_SIZE
	.align		4
.L_39:
        /*0114*/ 	.byte	0x03, 0x19
        /*0116*/ 	.short	0x0050


	//----- nvinfo : EIATTR_PARAM_CBANK
	.align		4
        /*0118*/ 	.byte	0x04, 0x0a
        /*011a*/ 	.short	(.L_41 - .L_40)
	.align		4
.L_40:
        /*011c*/ 	.word	index@(.nv.constant0.matmul_kernel)
        /*0120*/ 	.short	0x0210
        /*0122*/ 	.short	0x0050


	//----- nvinfo : EIATTR_SW_WAR
	.align		4
.L_41:
        /*0124*/ 	.byte	0x04, 0x36
        /*0126*/ 	.short	(.L_43 - .L_42)
.L_42:
        /*0128*/ 	.word	0x00000008
.L_43:


//--------------------- .nv.callgraph             --------------------------
	.section	.nv.callgraph,"",@"SHT_CUDA_CALLGRAPH"
	.align	4
	.sectionentsize	8
	.align		4
        /*0000*/ 	.word	0x00000000
	.align		4
        /*0004*/ 	.word	0xffffffff
	.align		4
        /*0008*/ 	.word	0x00000000
	.align		4
        /*000c*/ 	.word	0xfffffffe
	.align		4
        /*0010*/ 	.word	0x00000000
	.align		4
        /*0014*/ 	.word	0xfffffffd
	.align		4
        /*0018*/ 	.word	0x00000000
	.align		4
        /*001c*/ 	.word	0xfffffffc


//--------------------- .text.matmul_kernel       --------------------------
	.section	.text.matmul_kernel,"ax",@progbits
	.align	128
        .global         matmul_kernel
        .type           matmul_kernel,@function
        .size           matmul_kernel,(.L_x_3 - matmul_kernel)
        .other          matmul_kernel,@"STO_CUDA_ENTRY STV_DEFAULT"
matmul_kernel:
.text.matmul_kernel:
[----:B------:R-:W-:Y:S08]  /*0000*/  LDC R1, c[0x0][0x28] ;  /* 0x00000a00ff017b82 */ /* 0x000ff00000000800 */
[----:B------:R-:W0:Y:S01]  /*0010*/  LDC.64 R30, c[0x0][0x228] ;  /* 0x00008a00ff1e7b82 */ /* 0x000e220000000a00 */
[----:B------:R-:W1:Y:S01]  /*0020*/  S2R R5, SR_CTAID.X ;  /* 0x0000000000057919 */ /* 0x000e620000002500 */
[----:B------:R-:W-:Y:S01]  /*0030*/  UMOV UR4, 0x400 ;  /* 0x0000040000047882 */ /* 0x000fe20000000000 */
[----:B------:R-:W-:-:S05]  /*0040*/  ULDC.64 UR10, c[0x0][0x208] ;  /* 0x00008200000a7ab9 */ /* 0x000fca0000000a00 */
[----:B------:R-:W2:Y:S01]  /*0050*/  S2UR UR6, SR_CgaCtaId ;  /* 0x00000000000679c3 */ /* 0x000ea20000008800 */
[----:B0-----:R-:W-:-:S05]  /*0060*/  VIADD R0, R31, 0xf ;  /* 0x0000000f1f007836 */ /* 0x001fca0000000000 */
[----:B------:R-:W-:Y:S01]  /*0070*/  SHF.R.S32.HI R3, RZ, 0x1f, R0 ;  /* 0x0000001fff037819 */ /* 0x000fe20000011400 */
[----:B--2---:R-:W-:-:S03]  /*0080*/  ULEA UR6, UR6, UR4, 0x18 ;  /* 0x0000000406067291 */ /* 0x004fc6000f8ec03f */
[----:B------:R-:W-:Y:S02]  /*0090*/  LEA.HI R3, R3, R0, RZ, 0x4 ;  /* 0x0000000003037211 */ /* 0x000fe400078f20ff */
[----:B-1----:R-:W-:Y:S02]  /*00a0*/  IABS R8, R5 ;  /* 0x0000000500087213 */ /* 0x002fe40000000000 */
[----:B------:R-:W-:-:S05]  /*00b0*/  SHF.R.S32.HI R3, RZ, 0x4, R3 ;  /* 0x00000004ff037819 */ /* 0x000fca0000011403 */
[----:B------:R-:W-:-:S05]  /*00c0*/  IMAD.SHL.U32 R4, R3, 0x8, RZ ;  /* 0x0000000803047824 */ /* 0x000fca00078e00ff */
[-C--:B------:R-:W-:Y:S02]  /*00d0*/  IABS R7, R4.reuse ;  /* 0x0000000400077213 */ /* 0x080fe40000000000 */
[----:B------:R-:W-:Y:S02]  /*00e0*/  IABS R10, R4 ;  /* 0x00000004000a7213 */ /* 0x000fe40000000000 */
[----:B------:R-:W0:Y:S08]  /*00f0*/  I2F.RP R0, R7 ;  /* 0x0000000700007306 */ /* 0x000e300000209400 */
[----:B0-----:R-:W0:Y:S02]  /*0100*/  MUFU.RCP R0, R0 ;  /* 0x0000000000007308 */ /* 0x001e240000001000 */
[----:B0-----:R-:W-:-:S02]  /*0110*/  VIADD R2, R0, 0xffffffe ;  /* 0x0ffffffe00027836 */ /* 0x001fc40000000000 */
[----:B------:R-:W-:-:S04]  /*0120*/  IMAD.MOV R0, RZ, RZ, -R10 ;  /* 0x000000ffff007224 */ /* 0x000fc800078e0a0a */
[----:B------:R0:W1:Y:S02]  /*0130*/  F2I.FTZ.U32.TRUNC.NTZ R3, R2 ;  /* 0x0000000200037305 */ /* 0x000064000021f000 */
[----:B0-----:R-:W-:Y:S02]  /*0140*/  IMAD.MOV.U32 R2, RZ, RZ, RZ ;  /* 0x000000ffff027224 */ /* 0x001fe400078e00ff */
[----:B-1----:R-:W-:-:S04]  /*0150*/  IMAD.MOV R6, RZ, RZ, -R3 ;  /* 0x000000ffff067224 */ /* 0x002fc800078e0a03 */
[----:B------:R-:W-:Y:S02]  /*0160*/  IMAD R9, R6, R7, RZ ;  /* 0x0000000706097224 */ /* 0x000fe400078e02ff */
[----:B------:R-:W-:Y:S02]  /*0170*/  IMAD.MOV.U32 R6, RZ, RZ, R8 ;  /* 0x000000ffff067224 */ /* 0x000fe400078e0008 */
[----:B------:R-:W-:-:S06]  /*0180*/  IMAD.HI.U32 R3, R3, R9, R2 ;  /* 0x0000000903037227 */ /* 0x000fcc00078e0002 */
[----:B------:R-:W-:-:S04]  /*0190*/  IMAD.HI.U32 R3, R3, R6, RZ ;  /* 0x0000000603037227 */ /* 0x000fc800078e00ff */
[----:B------:R-:W-:-:S05]  /*01a0*/  IMAD R0, R3, R0, R6 ;  /* 0x0000000003007224 */ /* 0x000fca00078e0206 */
[----:B------:R-:W-:-:S13]  /*01b0*/  ISETP.GT.U32.AND P1, PT, R7, R0, PT ;  /* 0x000000000700720c */ /* 0x000fda0003f24070 */
[----:B------:R-:W-:Y:S02]  /*01c0*/  @!P1 IMAD.IADD R0, R0, 0x1, -R7 ;  /* 0x0000000100009824 */ /* 0x000fe400078e0a07 */
[----:B------:R-:W-:Y:S01]  /*01d0*/  @!P1 VIADD R3, R3, 0x1 ;  /* 0x0000000103039836 */ /* 0x000fe20000000000 */
[----:B------:R-:W-:Y:S02]  /*01e0*/  ISETP.NE.AND P1, PT, R4, RZ, PT ;  /* 0x000000ff0400720c */ /* 0x000fe40003f25270 */
[----:B------:R-:W-:Y:S02]  /*01f0*/  ISETP.GE.U32.AND P0, PT, R0, R7, PT ;  /* 0x000000070000720c */ /* 0x000fe40003f06070 */
[----:B------:R-:W-:-:S04]  /*0200*/  LOP3.LUT R0, R5, R4, RZ, 0x3c, !PT ;  /* 0x0000000405007212 */ /* 0x000fc800078e3cff */
[----:B------:R-:W-:Y:S01]  /*0210*/  ISETP.GE.AND P2, PT, R0, RZ, PT ;  /* 0x000000ff0000720c */ /* 0x000fe20003f46270 */
[----:B------:R-:W-:-:S06]  /*0220*/  VIADD R0, R30, 0xf ;  /* 0x0000000f1e007836 */ /* 0x000fcc0000000000 */
[----:B------:R-:W-:-:S04]  /*0230*/  @P0 VIADD R3, R3, 0x1 ;  /* 0x0000000103030836 */ /* 0x000fc80000000000 */
[----:B------:R-:W-:Y:S01]  /*0240*/  IMAD.MOV.U32 R2, RZ, RZ, R3 ;  /* 0x000000ffff027224 */ /* 0x000fe200078e0003 */
[----:B------:R-:W-:-:S03]  /*0250*/  SHF.R.S32.HI R3, RZ, 0x1f, R0 ;  /* 0x0000001fff037819 */ /* 0x000fc60000011400 */
[----:B------:R-:W-:Y:S01]  /*0260*/  @!P2 IMAD.MOV R2, RZ, RZ, -R2 ;  /* 0x000000ffff02a224 */ /* 0x000fe200078e0a02 */
[----:B------:R-:W-:Y:S02]  /*0270*/  @!P1 LOP3.LUT R2, RZ, R4, RZ, 0x33, !PT ;  /* 0x00000004ff029212 */ /* 0x000fe400078e33ff */
[----:B------:R-:W-:-:S03]  /*0280*/  LEA.HI R3, R3, R0, RZ, 0x4 ;  /* 0x0000000003037211 */ /* 0x000fc600078f20ff */
[----:B------:R-:W-:Y:S02]  /*0290*/  IMAD.SHL.U32 R8, R2, 0x8, RZ ;  /* 0x0000000802087824 */ /* 0x000fe400078e00ff */
[----:B------:R-:W-:-:S03]  /*02a0*/  IMAD.MOV R2, RZ, RZ, -R2 ;  /* 0x000000ffff027224 */ /* 0x000fc600078e0a02 */
[----:B------:R-:W-:Y:S01]  /*02b0*/  LEA.HI.SX32 R3, R3, -R8, 0x1c ;  /* 0x8000000803037211 */ /* 0x000fe200078fe2ff */
[----:B------:R-:W-:-:S03]  /*02c0*/  IMAD R4, R4, R2, R5 ;  /* 0x0000000204047224 */ /* 0x000fc600078e0205 */
[----:B------:R-:W-:Y:S02]  /*02d0*/  VIMNMX R11, R3, 0x8, PT ;  /* 0x00000008030b7848 */ /* 0x000fe40003fe0100 */
[----:B------:R-:W-:Y:S02]  /*02e0*/  IABS R9, R4 ;  /* 0x0000000400097213 */ /* 0x000fe40000000000 */
[----:B------:R-:W-:-:S04]  /*02f0*/  IABS R7, R11 ;  /* 0x0000000b00077213 */ /* 0x000fc80000000000 */
[----:B------:R-:W0:Y:S08]  /*0300*/  I2F.RP R0, R7 ;  /* 0x0000000700007306 */ /* 0x000e300000209400 */
[----:B0-----:R-:W0:Y:S02]  /*0310*/  MUFU.RCP R0, R0 ;  /* 0x0000000000007308 */ /* 0x001e240000001000 */
[----:B0-----:R-:W-:-:S06]  /*0320*/  VIADD R3, R0, 0xffffffe ;  /* 0x0ffffffe00037836 */ /* 0x001fcc0000000000 */
[----:B------:R-:W0:Y:S02]  /*0330*/  F2I.FTZ.U32.TRUNC.NTZ R3, R3 ;  /* 0x0000000300037305 */ /* 0x000e24000021f000 */
[----:B0-----:R-:W-:-:S04]  /*0340*/  IMAD.MOV R6, RZ, RZ, -R3 ;  /* 0x000000ffff067224 */ /* 0x001fc800078e0a03 */
[----:B------:R-:W-:Y:S01]  /*0350*/  IMAD.MOV.U32 R2, RZ, RZ, R6 ;  /* 0x000000ffff027224 */ /* 0x000fe200078e0006 */
[----:B------:R-:W-:-:S03]  /*0360*/  IABS R6, R11 ;  /* 0x0000000b00067213 */ /* 0x000fc60000000000 */
[----:B------:R-:W-:Y:S02]  /*0370*/  IMAD R5, R2, R7, RZ ;  /* 0x0000000702057224 */ /* 0x000fe400078e02ff */
[----:B------:R-:W-:Y:S02]  /*0380*/  IMAD.MOV.U32 R2, RZ, RZ, RZ ;  /* 0x000000ffff027224 */ /* 0x000fe400078e00ff */
[----:B------:R-:W-:Y:S02]  /*0390*/  IMAD.MOV R0, RZ, RZ, -R6 ;  /* 0x000000ffff007224 */ /* 0x000fe400078e0a06 */
        /* <DEDUP_REMOVED lines=8> */
[----:B------:R-:W0:Y:S01]  /*0420*/  LDC R7, c[0x0][0x230] ;  /* 0x00008c00ff077b82 */ /* 0x000e220000000800 */
[----:B------:R-:W-:-:S04]  /*0430*/  LOP3.LUT R0, R4, R11, RZ, 0x3c, !PT ;  /* 0x0000000b04007212 */ /* 0x000fc800078e3cff */
[----:B------:R-:W-:Y:S02]  /*0440*/  ISETP.GE.AND P2, PT, R0, RZ, PT ;  /* 0x000000ff0000720c */ /* 0x000fe40003f46270 */
[----:B------:R-:W1:Y:S04]  /*0450*/  S2R R0, SR_TID.X ;  /* 0x0000000000007919 */ /* 0x000e680000002100 */
[----:B------:R-:W-:-:S04]  /*0460*/  @P0 VIADD R2, R2, 0x1 ;  /* 0x0000000102020836 */ /* 0x000fc80000000000 */
[----:B------:R-:W-:-:S04]  /*0470*/  IMAD.MOV.U32 R6, RZ, RZ, R2 ;  /* 0x000000ffff067224 */ /* 0x000fc800078e0002 */
[----:B------:R-:W-:Y:S01]  /*0480*/  @!P2 IMAD.MOV R6, RZ, RZ, -R6 ;  /* 0x000000ffff06a224 */ /* 0x000fe200078e0a06 */
[----:B------:R-:W-:Y:S01]  /*0490*/  @!P1 LOP3.LUT R6, RZ, R11, RZ, 0x33, !PT ;  /* 0x0000000bff069212 */ /* 0x000fe200078e33ff */
[----:B0-----:R-:W-:-:S04]  /*04a0*/  VIADD R7, R7, 0x7f ;  /* 0x0000007f07077836 */ /* 0x001fc80000000000 */
[----:B------:R-:W-:Y:S02]  /*04b0*/  IMAD.MOV R2, RZ, RZ, -R6 ;  /* 0x000000ffff027224 */ /* 0x000fe400078e0a06 */
[----:B------:R-:W-:Y:S01]  /*04c0*/  IMAD.SHL.U32 R6, R6, 0x10, RZ ;  /* 0x0000001006067824 */ /* 0x000fe200078e00ff */
[----:B------:R-:W-:Y:S01]  /*04d0*/  ISETP.GT.AND P0, PT, R7, 0x7f, PT ;  /* 0x0000007f0700780c */ /* 0x000fe20003f04270 */
[----:B------:R-:W-:-:S04]  /*04e0*/  IMAD R2, R11, R2, R4 ;  /* 0x000000020b027224 */ /* 0x000fc800078e0204 */
[----:B------:R-:W-:Y:S01]  /*04f0*/  IMAD.IADD R2, R8, 0x1, R2 ;  /* 0x0000000108027824 */ /* 0x000fe200078e0202 */
[----:B-1----:R-:W-:Y:S02]  /*0500*/  LOP3.LUT R3, R0, 0xf, RZ, 0xc0, !PT ;  /* 0x0000000f00037812 */ /* 0x002fe400078ec0ff */
[----:B------:R-:W-:-:S05]  /*0510*/  SHF.R.U32.HI R4, RZ, 0x4, R0 ;  /* 0x00000004ff047819 */ /* 0x000fca0000011600 */
[----:B------:R-:W-:Y:S01]  /*0520*/  @!P0 IMAD.SHL.U32 R5, R0, 0x40, RZ ;  /* 0x0000004000058824 */ /* 0x000fe200078e00ff */
[----:B------:R-:W-:Y:S01]  /*0530*/  @!P0 PRMT R80, RZ, 0x7610, R80 ;  /* 0x00007610ff508816 */ /* 0x000fe20000000050 */
[----:B------:R-:W-:Y:S01]  /*0540*/  IMAD R2, R2, 0x10, R3 ;  /* 0x0000001002027824 */ /* 0x000fe200078e0203 */
[----:B------:R-:W-:Y:S02]  /*0550*/  @!P0 PRMT R82, RZ, 0x7610, R82 ;  /* 0x00007610ff528816 */ /* 0x000fe40000000052 */
[----:B------:R-:W-:Y:S01]  /*0560*/  SGXT.U32 R3, R4, 0x2 ;  /* 0x000000020403781a */ /* 0x000fe20000000000 */
[----:B------:R-:W-:Y:S01]  /*0570*/  @!P0 IMAD.SHL.U32 R4, R0, 0x2, RZ ;  /* 0x0000000200048824 */ /* 0x000fe200078e00ff */
[----:B------:R-:W-:Y:S02]  /*0580*/  @!P0 PRMT R80, R80, 0x5410, RZ ;  /* 0x0000541050508816 */ /* 0x000fe400000000ff */
[----:B------:R-:W-:Y:S01]  /*0590*/  @!P0 PRMT R82, R82, 0x5410, RZ ;  /* 0x0000541052528816 */ /* 0x000fe200000000ff */
[----:B------:R-:W-:Y:S06]  /*05a0*/  @!P0 BRA `(.L_x_0) ;  /* 0x0000002c00c08947 */ /* 0x000fec0003800000 */
[----:B------:R-:W-:Y:S01]  /*05b0*/  IABS R20, R30 ;  /* 0x0000001e00147213 */ /* 0x000fe20000000000 */
[C---:B------:R-:W-:Y:S01]  /*05c0*/  VIADD R29, R6.reuse, 0xb ;  /* 0x0000000b061d7836 */ /* 0x040fe20000000000 */
[----:B------:R-:W-:Y:S01]  /*05d0*/  IABS R33, R31 ;  /* 0x0000001f00217213 */ /* 0x000fe20000000000 */
[C---:B------:R-:W-:Y:S01]  /*05e0*/  VIADD R32, R6.reuse, 0xa ;  /* 0x0000000a06207836 */ /* 0x040fe20000000000 */
[----:B------:R-:W0:Y:S01]  /*05f0*/  I2F.RP R11, R20 ;  /* 0x00000014000b7306 */ /* 0x000e220000209400 */
[----:B------:R-:W-:Y:S01]  /*0600*/  IABS R15, R2 ;  /* 0x00000002000f7213 */ /* 0x000fe20000000000 */
[C---:B------:R-:W-:Y:S01]  /*0610*/  VIADD R35, R6.reuse, 0x8 ;  /* 0x0000000806237836 */ /* 0x040fe20000000000 */
[----:B------:R-:W-:Y:S01]  /*0620*/  IABS R17, R29 ;  /* 0x0000001d00117213 */ /* 0x000fe20000000000 */
[----:B------:R-:W-:Y:S01]  /*0630*/  VIADD R34, R6, 0x9 ;  /* 0x0000000906227836 */ /* 0x000fe20000000000 */
[----:B------:R-:W-:Y:S01]  /*0640*/  ISETP.NE.AND P3, PT, R30, RZ, PT ;  /* 0x000000ff1e00720c */ /* 0x000fe20003f65270 */
[C---:B------:R-:W-:Y:S01]  /*0650*/  VIADD R37, R6.reuse, 0x6 ;  /* 0x0000000606257836 */ /* 0x040fe20000000000 */
[----:B------:R-:W-:Y:S01]  /*0660*/  IABS R21, R35 ;  /* 0x0000002300157213 */ /* 0x000fe20000000000 */
[----:B------:R-:W1:Y:S01]  /*0670*/  I2F.RP R10, R33 ;  /* 0x00000021000a7306 */ /* 0x000e620000209400 */
[----:B------:R-:W-:Y:S01]  /*0680*/  IABS R19, R34 ;  /* 0x0000002200137213 */ /* 0x000fe20000000000 */
[C---:B------:R-:W-:Y:S01]  /*0690*/  VIADD R36, R6.reuse, 0x7 ;  /* 0x0000000706247836 */ /* 0x040fe20000000000 */
[----:B------:R-:W-:Y:S01]  /*06a0*/  IABS R25, R37 ;  /* 0x0000002500197213 */ /* 0x000fe20000000000 */
[C---:B------:R-:W-:Y:S01]  /*06b0*/  VIADD R38, R6.reuse, 0x5 ;  /* 0x0000000506267836 */ /* 0x040fe20000000000 */
[----:B------:R-:W-:Y:S01]  /*06c0*/  IABS R27, R6 ;  /* 0x00000006001b7213 */ /* 0x000fe20000000000 */
[C---:B------:R-:W-:Y:S01]  /*06d0*/  VIADD R39, R6.reuse, 0x4 ;  /* 0x0000000406277836 */ /* 0x040fe20000000000 */
[----:B------:R-:W-:Y:S01]  /*06e0*/  IABS R23, R36 ;  /* 0x0000002400177213 */ /* 0x000fe20000000000 */
[----:B0-----:R-:W0:Y:S01]  /*06f0*/  MUFU.RCP R11, R11 ;  /* 0x0000000b000b7308 */ /* 0x001e220000001000 */
[C---:B------:R-:W-:Y:S01]  /*0700*/  VIADD R41, R6.reuse, 0x2 ;  /* 0x0000000206297836 */ /* 0x040fe20000000000 */
[----:B------:R-:W2:Y:S01]  /*0710*/  LDC R189, c[0x0][0x238] ;  /* 0x00008e00ffbd7b82 */ /* 0x000ea20000000800 */
[C---:B------:R-:W-:Y:S01]  /*0720*/  VIADD R42, R6.reuse, 0x1 ;  /* 0x00000001062a7836 */ /* 0x040fe20000000000 */
[----:B------:R-:W-:Y:S01]  /*0730*/  ULDC UR7, c[0x0][0x23c] ;  /* 0x00008f0000077ab9 */ /* 0x000fe20000000800 */
[----:B------:R-:W-:Y:S01]  /*0740*/  VIADD R40, R6, 0x3 ;  /* 0x0000000306287836 */ /* 0x000fe20000000000 */
[----:B------:R-:W-:Y:S01]  /*0750*/  ULDC UR5, c[0x0][0x234] ;  /* 0x00008d0000057ab9 */ /* 0x000fe20000000800 */
[----:B------:R-:W-:Y:S01]  /*0760*/  ULDC UR4, c[0x0][0x240] ;  /* 0x0000900000047ab9 */ /* 0x000fe20000000800 */
[----:B-1----:R-:W1:Y:S01]  /*0770*/  MUFU.RCP R10, R10 ;  /* 0x0000000a000a7308 */ /* 0x002e620000001000 */
[----:B------:R-:W-:Y:S01]  /*0780*/  ULDC.64 UR8, c[0x0][0x210] ;  /* 0x0000840000087ab9 */ /* 0x000fe20000000a00 */
[----:B------:R-:W-:-:S02]  /*0790*/  LOP3.LUT R46, R3, 0xc, RZ, 0xfc, !PT ;  /* 0x0000000c032e7812 */ /* 0x000fc400078efcff */
[----:B------:R-:W-:Y:S02]  /*07a0*/  CS2R R80, SRZ ;  /* 0x0000000000507805 */ /* 0x000fe4000001ff00 */
[C---:B------:R-:W-:Y:S02]  /*07b0*/  LOP3.LUT R47, R3.reuse, 0x8, RZ, 0xfc, !PT ;  /* 0x00000008032f7812 */ /* 0x040fe400078efcff */
[----:B------:R-:W-:Y:S02]  /*07c0*/  CS2R R82, SRZ ;  /* 0x0000000000527805 */ /* 0x000fe4000001ff00 */
[----:B------:R-:W-:Y:S01]  /*07d0*/  LOP3.LUT R48, R3, 0x4, RZ, 0xfc, !PT ;  /* 0x0000000403307812 */ /* 0x000fe200078efcff */
[----:B0-----:R-:W-:-:S04]  /*07e0*/  VIADD R8, R11, 0xffffffe ;  /* 0x0ffffffe0b087836 */ /* 0x001fc80000000000 */
[----:B------:R0:W3:Y:S01]  /*07f0*/  F2I.FTZ.U32.TRUNC.NTZ R9, R8 ;  /* 0x0000000800097305 */ /* 0x0000e2000021f000 */
[----:B-1----:R-:W-:Y:S02]  /*0800*/  VIADD R4, R10, 0xffffffe ;  /* 0x0ffffffe0a047836 */ /* 0x002fe40000000000 */
[----:B------:R-:W-:-:S05]  /*0810*/  VIADD R10, R6, 0xc ;  /* 0x0000000c060a7836 */ /* 0x000fca0000000000 */
[----:B------:R1:W4:Y:S01]  /*0820*/  F2I.FTZ.U32.TRUNC.NTZ R5, R4 ;  /* 0x0000000400057305 */ /* 0x000322000021f000 */
[----:B0-----:R-:W-:Y:S01]  /*0830*/  IMAD.MOV.U32 R8, RZ, RZ, RZ ;  /* 0x000000ffff087224 */ /* 0x001fe200078e00ff */
[----:B------:R-:W-:Y:S01]  /*0840*/  IABS R16, R10 ;  /* 0x0000000a00107213 */ /* 0x000fe20000000000 */
[-C--:B--2---:R-:W-:Y:S01]  /*0850*/  IMAD R46, R46, R189.reuse, RZ ;  /* 0x000000bd2e2e7224 */ /* 0x084fe200078e02ff */
[----:B------:R-:W-:Y:S01]  /*0860*/  ISETP.GE.AND P4, PT, R10, RZ, PT ;  /* 0x000000ff0a00720c */ /* 0x000fe20003f86270 */
[----:B------:R-:W-:Y:S02]  /*0870*/  IMAD R47, R47, R189, RZ ;  /* 0x000000bd2f2f7224 */ /* 0x000fe400078e02ff */
[----:B---3--:R-:W-:Y:S02]  /*0880*/  IMAD.MOV R13, RZ, RZ, -R9 ;  /* 0x000000ffff0d7224 */ /* 0x008fe400078e0a09 */
[----:B-1----:R-:W-:Y:S02]  /*0890*/  IMAD.MOV.U32 R4, RZ, RZ, RZ ;  /* 0x000000ffff047224 */ /* 0x002fe400078e00ff */
[----:B------:R-:W-:-:S02]  /*08a0*/  IMAD R13, R13, R20, RZ ;  /* 0x000000140d0d7224 */ /* 0x000fc400078e02ff */
[----:B------:R-:W-:Y:S02]  /*08b0*/  IMAD R48, R48, R189, RZ ;  /* 0x000000bd30307224 */ /* 0x000fe400078e02ff */
[----:B------:R-:W-:-:S04]  /*08c0*/  IMAD.HI.U32 R9, R9, R13, R8 ;  /* 0x0000000d09097227 */ /* 0x000fc800078e0008 */
[----:B----4-:R-:W-:Y:S02]  /*08d0*/  IMAD.MOV R8, RZ, RZ, -R5 ;  /* 0x000000ffff087224 */ /* 0x010fe400078e0a05 */
[----:B------:R-:W-:-:S04]  /*08e0*/  IMAD.HI.U32 R9, R9, R15, RZ ;  /* 0x0000000f09097227 */ /* 0x000fc800078e00ff */
[----:B------:R-:W-:Y:S02]  /*08f0*/  IMAD.MOV R9, RZ, RZ, -R9 ;  /* 0x000000ffff097224 */ /* 0x000fe400078e0a09 */
[----:B------:R-:W-:Y:S02]  /*0900*/  IMAD R11, R8, R33, RZ ;  /* 0x00000021080b7224 */ /* 0x000fe400078e02ff */
[----:B------:R-:W-:Y:S02]  /*0910*/  IMAD R15, R20, R9, R15 ;  /* 0x00000009140f7224 */ /* 0x000fe400078e020f */
[----:B------:R-:W-:Y:S02]  /*0920*/  VIADD R8, R6, 0xf ;  /* 0x0000000f06087836 */ /* 0x000fe40000000000 */
[----:B------:R-:W-:Y:S01]  /*0930*/  IMAD.HI.U32 R4, R5, R11, R4 ;  /* 0x0000000b05047227 */ /* 0x000fe200078e0004 */
[----:B------:R-:W-:Y:S02]  /*0940*/  ISETP.GT.U32.AND P2, PT, R20, R15, PT ;  /* 0x0000000f1400720c */ /* 0x000fe40003f44070 */
[----:B------:R-:W-:Y:S01]  /*0950*/  IABS R12, R8 ;  /* 0x00000008000c7213 */ /* 0x000fe20000000000 */
[----:B------:R-:W-:Y:S01]  /*0960*/  VIADD R5, R6, 0xe ;  /* 0x0000000e06057836 */ /* 0x000fe20000000000 */
[----:B------:R-:W-:Y:S01]  /*0970*/  ISETP.GE.AND P0, PT, R8, RZ, PT ;  /* 0x000000ff0800720c */ /* 0x000fe20003f06270 */
[----:B------:R-:W-:-:S02]  /*0980*/  VIADD R9, R6, 0xd ;  /* 0x0000000d06097836 */ /* 0x000fc40000000000 */
[C---:B------:R-:W-:Y:S01]  /*0990*/  IMAD.HI.U32 R11, R4.reuse, R17, RZ ;  /* 0x00000011040b7227 */ /* 0x040fe200078e00ff */
[----:B------:R-:W-:Y:S02]  /*09a0*/  IABS R13, R5 ;  /* 0x00000005000d7213 */ /* 0x000fe40000000000 */
[----:B------:R-:W-:Y:S01]  /*09b0*/  ISETP.GE.AND P1, PT, R5, RZ, PT ;  /* 0x000000ff0500720c */ /* 0x000fe20003f26270 */
[C---:B------:R-:W-:Y:S01]  /*09c0*/  IMAD.HI.U32 R5, R4.reuse, R12, RZ ;  /* 0x0000000c04057227 */ /* 0x040fe200078e00ff */
[----:B------:R-:W-:Y:S02]  /*09d0*/  IABS R14, R9 ;  /* 0x00000009000e7213 */ /* 0x000fe40000000000 */
[----:B------:R-:W-:Y:S01]  /*09e0*/  ISETP.GE.AND P5, PT, R9, RZ, PT ;  /* 0x000000ff0900720c */ /* 0x000fe20003fa6270 */
[----:B------:R-:W-:Y:S02]  /*09f0*/  @!P2 IMAD.IADD R15, R15, 0x1, -R20 ;  /* 0x000000010f0fa824 */ /* 0x000fe400078e0a14 */
[----:B------:R-:W-:-:S03]  /*0a00*/  IMAD.HI.U32 R8, R4, R13, RZ ;  /* 0x0000000d04087227 */ /* 0x000fc600078e00ff */
[----:B------:R-:W-:Y:S01]  /*0a10*/  ISETP.GT.U32.AND P2, PT, R20, R15, PT ;  /* 0x0000000f1400720c */ /* 0x000fe20003f44070 */
[----:B------:R-:W-:Y:S02]  /*0a20*/  IMAD.MOV R5, RZ, RZ, -R5 ;  /* 0x000000ffff057224 */ /* 0x000fe400078e0a05 */
[----:B------:R-:W-:Y:S02]  /*0a30*/  IMAD.MOV R8, RZ, RZ, -R8 ;  /* 0x000000ffff087224 */ /* 0x000fe400078e0a08 */
[C---:B------:R-:W-:Y:S02]  /*0a40*/  IMAD R5, R33.reuse, R5, R12 ;  /* 0x0000000521057224 */ /* 0x040fe400078e020c */
[C---:B------:R-:W-:Y:S02]  /*0a50*/  IMAD R8, R33.reuse, R8, R13 ;  /* 0x0000000821087224 */ /* 0x040fe400078e020d */
[----:B------:R-:W-:Y:S01]  /*0a60*/  IMAD.HI.U32 R9, R4, R14, RZ ;  /* 0x0000000e04097227 */ /* 0x000fe200078e00ff */
[----:B------:R-:W-:-:S03]  /*0a70*/  ISETP.GT.U32.AND P6, PT, R33, R5, PT ;  /* 0x000000052100720c */ /* 0x000fc60003fc4070 */
[----:B------:R-:W-:Y:S01]  /*0a80*/  @!P2 IMAD.IADD R15, R15, 0x1, -R20 ;  /* 0x000000010f0fa824 */ /* 0x000fe200078e0a14 */
[----:B------:R-:W-:Y:S01]  /*0a90*/  ISETP.GE.AND P2, PT, R2, RZ, PT ;  /* 0x000000ff0200720c */ /* 0x000fe20003f46270 */
[----:B------:R-:W-:Y:S02]  /*0aa0*/  IMAD.MOV R9, RZ, RZ, -R9 ;  /* 0x000000ffff097224 */ /* 0x000fe400078e0a09 */
[----:B------:R-:W-:Y:S02]  /*0ab0*/  IMAD.MOV.U32 R28, RZ, RZ, R15 ;  /* 0x000000ffff1c7224 */ /* 0x000fe400078e000f */
[----:B------:R-:W-:Y:S02]  /*0ac0*/  IMAD.MOV R18, RZ, RZ, -R11 ;  /* 0x000000ffff127224 */ /* 0x000fe400078e0a0b */
[----:B------:R-:W-:-:S04]  /*0ad0*/  IMAD.HI.U32 R10, R4, R16, RZ ;  /* 0x00000010040a7227 */ /* 0x000fc800078e00ff */
[----:B------:R-:W-:Y:S02]  /*0ae0*/  @!P6 IMAD.IADD R5, R5, 0x1, -R33 ;  /* 0x000000010505e824 */ /* 0x000fe400078e0a21 */
[----:B------:R-:W-:Y:S01]  /*0af0*/  @!P2 IMAD.MOV R28, RZ, RZ, -R28 ;  /* 0x000000ffff1ca224 */ /* 0x000fe200078e0a1c */
[C---:B------:R-:W-:Y:S01]  /*0b00*/  ISETP.GT.U32.AND P2, PT, R33.reuse, R8, PT ;  /* 0x000000082100720c */ /* 0x040fe20003f44070 */
[C---:B------:R-:W-:Y:S01]  /*0b10*/  IMAD R9, R33.reuse, R9, R14 ;  /* 0x0000000921097224 */ /* 0x040fe200078e020e */
[C---:B------:R-:W-:Y:S01]  /*0b20*/  ISETP.GT.U32.AND P6, PT, R33.reuse, R5, PT ;  /* 0x000000052100720c */ /* 0x040fe20003fc4070 */
[C---:B------:R-:W-:Y:S01]  /*0b30*/  IMAD R12, R33.reuse, R18, R17 ;  /* 0x00000012210c7224 */ /* 0x040fe200078e0211 */
[----:B------:R-:W-:Y:S01]  /*0b40*/  IABS R17, R32 ;  /* 0x0000002000117213 */ /* 0x000fe20000000000 */
[----:B------:R-:W-:Y:S01]  /*0b50*/  IMAD.MOV R10, RZ, RZ, -R10 ;  /* 0x000000ffff0a7224 */ /* 0x000fe200078e0a0a */
[----:B------:R-:W-:Y:S01]  /*0b60*/  @!P3 LOP3.LUT R28, RZ, R30, RZ, 0x33, !PT ;  /* 0x0000001eff1cb212 */ /* 0x000fe200078e33ff */
[----:B------:R-:W-:Y:S01]  /*0b70*/  IMAD.HI.U32 R14, R4, R21, RZ ;  /* 0x00000015040e7227 */ /* 0x000fe200078e00ff */
[----:B------:R-:W-:-:S03]  /*0b80*/  ISETP.GT.U32.AND P3, PT, R33, R9, PT ;  /* 0x000000092100720c */ /* 0x000fc60003f64070 */
[----:B------:R-:W-:Y:S02]  /*0b90*/  IMAD R10, R33, R10, R16 ;  /* 0x0000000a210a7224 */ /* 0x000fe400078e0210 */
[----:B------:R-:W-:Y:S02]  /*0ba0*/  @!P2 IMAD.IADD R8, R8, 0x1, -R33 ;  /* 0x000000010808a824 */ /* 0x000fe400078e0a21 */
[----:B------:R-:W-:-:S03]  /*0bb0*/  IMAD.HI.U32 R11, R4, R17, RZ ;  /* 0x00000011040b7227 */ /* 0x000fc600078e00ff */
[----:B------:R-:W-:Y:S01]  /*0bc0*/  ISETP.GT.U32.AND P2, PT, R33, R8, PT ;  /* 0x000000082100720c */ /* 0x000fe20003f44070 */
[----:B------:R-:W-:Y:S02]  /*0bd0*/  IMAD.MOV R18, RZ, RZ, -R11 ;  /* 0x000000ffff127224 */ /* 0x000fe400078e0a0b */
[----:B------:R-:W-:Y:S01]  /*0be0*/  @!P6 IMAD.IADD R5, R5, 0x1, -R33 ;  /* 0x000000010505e824 */ /* 0x000fe200078e0a21 */
[----:B------:R-:W-:Y:S01]  /*0bf0*/  ISETP.GT.U32.AND P6, PT, R33, R10, PT ;  /* 0x0000000a2100720c */ /* 0x000fe20003fc4070 */
[----:B------:R-:W-:-:S04]  /*0c00*/  IMAD.HI.U32 R13, R4, R19, RZ ;  /* 0x00000013040d7227 */ /* 0x000fc800078e00ff */
[----:B------:R-:W-:Y:S02]  /*0c10*/  IMAD.MOV R22, RZ, RZ, -R14 ;  /* 0x000000ffff167224 */ /* 0x000fe400078e0a0e */
[C---:B------:R-:W-:Y:S01]  /*0c20*/  IMAD R14, R33.reuse, R18, R17 ;  /* 0x00000012210e7224 */ /* 0x040fe200078e0211 */
[----:B------:R-:W-:Y:S01]  /*0c30*/  IABS R17, R40 ;  /* 0x0000002800117213 */ /* 0x000fe20000000000 */
[----:B------:R-:W-:Y:S01]  /*0c40*/  @!P2 IMAD.IADD R8, R8, 0x1, -R33 ;  /* 0x000000010808a824 */ /* 0x000fe200078e0a21 */
[----:B------:R-:W-:Y:S01]  /*0c50*/  ISETP.GT.U32.AND P2, PT, R33, R12, PT ;  /* 0x0000000c2100720c */ /* 0x000fe20003f44070 */
[----:B------:R-:W-:-:S04]  /*0c60*/  IMAD.HI.U32 R16, R4, R25, RZ ;  /* 0x0000001904107227 */ /* 0x000fc800078e00ff */
[----:B------:R-:W-:Y:S02]  /*0c70*/  IMAD.MOV R20, RZ, RZ, -R13 ;  /* 0x000000ffff147224 */ /* 0x000fe400078e0a0d */
[----:B------:R-:W-:Y:S01]  /*0c80*/  @!P3 IMAD.IADD R9, R9, 0x1, -R33 ;  /* 0x000000010909b824 */ /* 0x000fe200078e0a21 */
[C---:B------:R-:W-:Y:S01]  /*0c90*/  ISETP.GT.U32.AND P3, PT, R33.reuse, R14, PT ;  /* 0x0000000e2100720c */ /* 0x040fe20003f64070 */
[----:B------:R-:W-:Y:S02]  /*0ca0*/  IMAD.MOV R26, RZ, RZ, -R16 ;  /* 0x000000ffff1a7224 */ /* 0x000fe400078e0a10 */
[----:B------:R-:W-:Y:S01]  /*0cb0*/  IMAD R16, R33, R20, R19 ;  /* 0x0000001421107224 */ /* 0x000fe200078e0213 */
[----:B------:R-:W-:Y:S01]  /*0cc0*/  IABS R19, R42 ;  /* 0x0000002a00137213 */ /* 0x000fe20000000000 */
[----:B------:R-:W-:-:S04]  /*0cd0*/  IMAD.HI.U32 R15, R4, R23, RZ ;  /* 0x00000017040f7227 */ /* 0x000fc800078e00ff */
[C---:B------:R-:W-:Y:S01]  /*0ce0*/  IMAD R18, R33.reuse, R22, R21 ;  /* 0x0000001621127224 */ /* 0x040fe200078e0215 */
[----:B------:R-:W-:Y:S01]  /*0cf0*/  IABS R22, R38 ;  /* 0x0000002600167213 */ /* 0x000fe20000000000 */
[----:B------:R-:W-:Y:S01]  /*0d00*/  @!P6 IMAD.IADD R10, R10, 0x1, -R33 ;  /* 0x000000010a0ae824 */ /* 0x000fe200078e0a21 */
[C---:B------:R-:W-:Y:S01]  /*0d10*/  ISETP.GT.U32.AND P6, PT, R33.reuse, R16, PT ;  /* 0x000000102100720c */ /* 0x040fe20003fc4070 */
[----:B------:R-:W-:Y:S02]  /*0d20*/  IMAD.MOV R24, RZ, RZ, -R15 ;  /* 0x000000ffff187224 */ /* 0x000fe400078e0a0f */
[----:B------:R-:W-:Y:S01]  /*0d30*/  @!P2 IMAD.IADD R12, R12, 0x1, -R33 ;  /* 0x000000010c0ca824 */ /* 0x000fe200078e0a21 */
[C---:B------:R-:W-:Y:S01]  /*0d40*/  ISETP.GT.U32.AND P2, PT, R33.reuse, R18, PT ;  /* 0x000000122100720c */ /* 0x040fe20003f44070 */
[----:B------:R-:W-:Y:S01]  /*0d50*/  IMAD R20, R33, R24, R23 ;  /* 0x0000001821147224 */ /* 0x000fe200078e0217 */
[----:B------:R-:W-:Y:S01]  /*0d60*/  IABS R23, R39 ;  /* 0x0000002700177213 */ /* 0x000fe20000000000 */
[----:B------:R-:W-:-:S04]  /*0d70*/  IMAD.HI.U32 R11, R4, R22, RZ ;  /* 0x00000016040b7227 */ /* 0x000fc800078e00ff */
[----:B------:R-:W-:Y:S01]  /*0d80*/  @!P3 IMAD.IADD R14, R14, 0x1, -R33 ;  /* 0x000000010e0eb824 */ /* 0x000fe200078e0a21 */
[C---:B------:R-:W-:Y:S01]  /*0d90*/  ISETP.GT.U32.AND P3, PT, R33.reuse, R9, PT ;  /* 0x000000092100720c */ /* 0x040fe20003f64070 */
[----:B------:R-:W-:Y:S01]  /*0da0*/  IMAD R21, R33, R26, R25 ;  /* 0x0000001a21157224 */ /* 0x000fe200078e0219 */
[----:B------:R-:W-:Y:S01]  /*0db0*/  IABS R25, R41 ;  /* 0x0000002900197213 */ /* 0x000fe20000000000 */
[----:B------:R-:W-:-:S04]  /*0dc0*/  IMAD.HI.U32 R13, R4, R23, RZ ;  /* 0x00000017040d7227 */ /* 0x000fc800078e00ff */
[----:B------:R-:W-:Y:S02]  /*0dd0*/  IMAD.MOV R11, RZ, RZ, -R11 ;  /* 0x000000ffff0b7224 */ /* 0x000fe400078e0a0b */
[----:B------:R-:W-:Y:S01]  /*0de0*/  @!P6 IMAD.IADD R16, R16, 0x1, -R33 ;  /* 0x000000011010e824 */ /* 0x000fe200078e0a21 */
[C---:B------:R-:W-:Y:S01]  /*0df0*/  ISETP.GT.U32.AND P6, PT, R33.reuse, R20, PT ;  /* 0x000000142100720c */ /* 0x040fe20003fc4070 */
[----:B------:R-:W-:Y:S02]  /*0e00*/  IMAD.MOV R24, RZ, RZ, -R13 ;  /* 0x000000ffff187224 */ /* 0x000fe400078e0a0d */
[C---:B------:R-:W-:Y:S02]  /*0e10*/  IMAD R22, R33.reuse, R11, R22 ;  /* 0x0000000b21167224 */ /* 0x040fe400078e0216 */
[----:B------:R-:W-:Y:S01]  /*0e20*/  @!P2 IMAD.IADD R18, R18, 0x1, -R33 ;  /* 0x000000011212a824 */ /* 0x000fe200078e0a21 */
[----:B------:R-:W-:Y:S01]  /*0e30*/  ISETP.GT.U32.AND P2, PT, R33, R12, PT ;  /* 0x0000000c2100720c */ /* 0x000fe20003f44070 */
[----:B------:R-:W-:-:S04]  /*0e40*/  IMAD.HI.U32 R11, R4, R25, RZ ;  /* 0x00000019040b7227 */ /* 0x000fc800078e00ff */
[----:B------:R-:W-:-:S04]  /*0e50*/  IMAD.HI.U32 R13, R4, R19, RZ ;  /* 0x00000013040d7227 */ /* 0x000fc800078e00ff */
[----:B------:R-:W-:Y:S02]  /*0e60*/  IMAD.MOV R26, RZ, RZ, -R11 ;  /* 0x000000ffff1a7224 */ /* 0x000fe400078e0a0b */
[----:B------:R-:W-:Y:S02]  /*0e70*/  IMAD.MOV R30, RZ, RZ, -R13 ;  /* 0x000000ffff1e7224 */ /* 0x000fe400078e0a0d */
[----:B------:R-:W-:Y:S02]  /*0e80*/  IMAD.MOV.U32 R11, RZ, RZ, R5 ;  /* 0x000000ffff0b7224 */ /* 0x000fe400078e0005 */
[----:B------:R-:W-:Y:S01]  /*0e90*/  @!P3 IMAD.IADD R9, R9, 0x1, -R33 ;  /* 0x000000010909b824 */ /* 0x000fe200078e0a21 */
[C---:B------:R-:W-:Y:S01]  /*0ea0*/  ISETP.GT.U32.AND P3, PT, R33.reuse, R10, PT ;  /* 0x0000000a2100720c */ /* 0x040fe20003f64070 */
[----:B------:R-:W-:Y:S02]  /*0eb0*/  IMAD.MOV.U32 R13, RZ, RZ, R8 ;  /* 0x000000ffff0d7224 */ /* 0x000fe400078e0008 */
[----:B------:R-:W-:Y:S01]  /*0ec0*/  @!P0 IMAD.MOV R11, RZ, RZ, -R11 ;  /* 0x000000ffff0b8224 */ /* 0x000fe200078e0a0b */
[C---:B------:R-:W-:Y:S01]  /*0ed0*/  ISETP.GT.U32.AND P0, PT, R33.reuse, R14, PT ;  /* 0x0000000e2100720c */ /* 0x040fe20003f04070 */
[----:B------:R-:W-:Y:S01]  /*0ee0*/  @!P1 IMAD.MOV R13, RZ, RZ, -R13 ;  /* 0x000000ffff0d9224 */ /* 0x000fe200078e0a0d */
[----:B------:R-:W-:Y:S01]  /*0ef0*/  ISETP.GT.U32.AND P1, PT, R33, R16, PT ;  /* 0x000000102100720c */ /* 0x000fe20003f24070 */
[----:B------:R-:W-:-:S04]  /*0f00*/  IMAD.HI.U32 R15, R4, R17, RZ ;  /* 0x00000011040f7227 */ /* 0x000fc800078e00ff */
[--C-:B------:R-:W-:Y:S01]  /*0f10*/  @!P6 IMAD.IADD R20, R20, 0x1, -R33.reuse ;  /* 0x000000011414e824 */ /* 0x100fe200078e0a21 */
[C---:B------:R-:W-:Y:S01]  /*0f20*/  ISETP.GT.U32.AND P6, PT, R33.reuse, R18, PT ;  /* 0x000000122100720c */ /* 0x040fe20003fc4070 */
[----:B------:R-:W-:Y:S01]  /*0f30*/  @!P2 IMAD.IADD R12, R12, 0x1, -R33 ;  /* 0x000000010c0ca824 */ /* 0x000fe200078e0a21 */
[C---:B------:R-:W-:Y:S01]  /*0f40*/  ISETP.GT.U32.AND P2, PT, R33.reuse, R22, PT ;  /* 0x000000162100720c */ /* 0x040fe20003f44070 */
[C---:B------:R-:W-:Y:S02]  /*0f50*/  IMAD R23, R33.reuse, R24, R23 ;  /* 0x0000001821177224 */ /* 0x040fe400078e0217 */
[----:B------:R-:W-:Y:S02]  /*0f60*/  IMAD.MOV R24, RZ, RZ, -R15 ;  /* 0x000000ffff187224 */ /* 0x000fe400078e0a0f */
[----:B------:R-:W-:Y:S01]  /*0f70*/  @!P3 IMAD.IADD R10, R10, 0x1, -R33 ;  /* 0x000000010a0ab824 */ /* 0x000fe200078e0a21 */
[C---:B------:R-:W-:Y:S01]  /*0f80*/  ISETP.GT.U32.AND P3, PT, R33.reuse, R21, PT ;  /* 0x000000152100720c */ /* 0x040fe20003f64070 */
[----:B------:R-:W-:-:S02]  /*0f90*/  IMAD R24, R33, R24, R17 ;  /* 0x0000001821187224 */ /* 0x000fc400078e0211 */
[----:B------:R-:W-:Y:S01]  /*0fa0*/  IMAD.MOV.U32 R15, RZ, RZ, R9 ;  /* 0x000000ffff0f7224 */ /* 0x000fe200078e0009 */
[----:B------:R-:W-:Y:S01]  /*0fb0*/  SHF.R.S32.HI R9, RZ, 0x2, R0 ;  /* 0x00000002ff097819 */ /* 0x000fe20000011400 */
[C---:B------:R-:W-:Y:S02]  /*0fc0*/  IMAD R25, R33.reuse, R26, R25 ;  /* 0x0000001a21197224 */ /* 0x040fe400078e0219 */
[--C-:B------:R-:W-:Y:S01]  /*0fd0*/  @!P0 IMAD.IADD R14, R14, 0x1, -R33.reuse ;  /* 0x000000010e0e8824 */ /* 0x100fe200078e0a21 */
[C---:B------:R-:W-:Y:S01]  /*0fe0*/  ISETP.GT.U32.AND P0, PT, R33.reuse, R23, PT ;  /* 0x000000172100720c */ /* 0x040fe20003f04070 */
[----:B------:R-:W-:Y:S01]  /*0ff0*/  @!P1 IMAD.IADD R16, R16, 0x1, -R33 ;  /* 0x0000000110109824 */ /* 0x000fe200078e0a21 */
[C---:B------:R-:W-:Y:S01]  /*1000*/  ISETP.GT.U32.AND P1, PT, R33.reuse, R24, PT ;  /* 0x000000182100720c */ /* 0x040fe20003f24070 */
[----:B------:R-:W-:Y:S01]  /*1010*/  @!P5 IMAD.MOV R15, RZ, RZ, -R15 ;  /* 0x000000ffff0fd224 */ /* 0x000fe200078e0a0f */
[C---:B------:R-:W-:Y:S01]  /*1020*/  ISETP.GT.U32.AND P5, PT, R33.reuse, R20, PT ;  /* 0x000000142100720c */ /* 0x040fe20003fa4070 */
[--C-:B------:R-:W-:Y:S01]  /*1030*/  @!P6 IMAD.IADD R18, R18, 0x1, -R33.reuse ;  /* 0x000000011212e824 */ /* 0x100fe200078e0a21 */
[C---:B------:R-:W-:Y:S01]  /*1040*/  ISETP.GT.U32.AND P6, PT, R33.reuse, R25, PT ;  /* 0x000000192100720c */ /* 0x040fe20003fc4070 */
[----:B------:R-:W-:Y:S01]  /*1050*/  @!P2 IMAD.IADD R22, R22, 0x1, -R33 ;  /* 0x000000011616a824 */ /* 0x000fe200078e0a21 */
[----:B------:R-:W-:Y:S01]  /*1060*/  ISETP.GE.AND P2, PT, R32, RZ, PT ;  /* 0x000000ff2000720c */ /* 0x000fe20003f46270 */
[----:B------:R-:W-:Y:S01]  /*1070*/  IMAD.MOV.U32 R17, RZ, RZ, R10 ;  /* 0x000000ffff117224 */ /* 0x000fe200078e000a */
[----:B------:R-:W-:Y:S01]  /*1080*/  LOP3.LUT R10, R0, 0x7, RZ, 0xc0, !PT ;  /* 0x00000007000a7812 */ /* 0x000fe200078ec0ff */
[----:B------:R-:W-:Y:S01]  /*1090*/  IMAD R26, R33, R30, R19 ;  /* 0x0000001e211a7224 */ /* 0x000fe200078e0213 */
[----:B------:R-:W-:Y:S01]  /*10a0*/  SGXT R9, R9, 0x1 ;  /* 0x000000010909781a */ /* 0x000fe20000000200 */
[----:B------:R-:W-:Y:S01]  /*10b0*/  @!P4 IMAD.MOV R17, RZ, RZ, -R17 ;  /* 0x000000ffff11c224 */ /* 0x000fe200078e0a11 */
[----:B------:R-:W-:Y:S01]  /*10c0*/  ISETP.GT.U32.AND P4, PT, R33, R22, PT ;  /* 0x000000162100720c */ /* 0x000fe20003f84070 */
[----:B------:R-:W-:Y:S01]  /*10d0*/  @!P3 IMAD.IADD R21, R21, 0x1, -R33 ;  /* 0x000000011515b824 */ /* 0x000fe200078e0a21 */
[----:B------:R-:W-:Y:S01]  /*10e0*/  ISETP.GT.U32.AND P3, PT, R33, R26, PT ;  /* 0x0000001a2100720c */ /* 0x000fe20003f64070 */
[----:B------:R-:W-:Y:S01]  /*10f0*/  IMAD.HI.U32 R4, R4, R27, RZ ;  /* 0x0000001b04047227 */ /* 0x000fe200078e00ff */
[----:B------:R-:W-:-:S02]  /*1100*/  LOP3.LUT R9, R9, 0x90, RZ, 0xc0, !PT ;  /* 0x0000009009097812 */ /* 0x000fc400078ec0ff */
[----:B------:R-:W-:Y:S01]  /*1110*/  LOP3.LUT R30, R3, 0x54, RZ, 0xfc, !PT ;  /* 0x00000054031e7812 */ /* 0x000fe200078efcff */
[--C-:B------:R-:W-:Y:S01]  /*1120*/  @!P0 IMAD.IADD R23, R23, 0x1, -R33.reuse ;  /* 0x0000000117178824 */ /* 0x100fe200078e0a21 */
[----:B------:R-:W-:Y:S01]  /*1130*/  ISETP.GE.AND P0, PT, R34, RZ, PT ;  /* 0x000000ff2200720c */ /* 0x000fe20003f06270 */
[--C-:B------:R-:W-:Y:S01]  /*1140*/  @!P1 IMAD.IADD R24, R24, 0x1, -R33.reuse ;  /* 0x0000000118189824 */ /* 0x100fe200078e0a21 */
[----:B------:R-:W-:Y:S01]  /*1150*/  ISETP.GE.AND P1, PT, R35, RZ, PT ;  /* 0x000000ff2300720c */ /* 0x000fe20003f26270 */
[----:B------:R-:W-:Y:S01]  /*1160*/  IMAD.MOV R4, RZ, RZ, -R4 ;  /* 0x000000ffff047224 */ /* 0x000fe200078e0a04 */
[----:B------:R-:W-:Y:S01]  /*1170*/  LOP3.LUT R32, R3, 0x5c, RZ, 0xfc, !PT ;  /* 0x0000005c03207812 */ /* 0x000fe200078efcff */
[--C-:B------:R-:W-:Y:S01]  /*1180*/  @!P5 IMAD.IADD R20, R20, 0x1, -R33.reuse ;  /* 0x000000011414d824 */ /* 0x100fe200078e0a21 */
[----:B------:R-:W-:Y:S01]  /*1190*/  ISETP.GE.AND P5, PT, R29, RZ, PT ;  /* 0x000000ff1d00720c */ /* 0x000fe20003fa6270 */
[----:B------:R-:W-:Y:S01]  /*11a0*/  @!P6 IMAD.IADD R25, R25, 0x1, -R33 ;  /* 0x000000011919e824 */ /* 0x000fe200078e0a21 */
[----:B------:R-:W-:Y:S01]  /*11b0*/  ISETP.GE.AND P6, PT, R36, RZ, PT ;  /* 0x000000ff2400720c */ /* 0x000fe20003fc6270 */
[----:B------:R-:W-:Y:S01]  /*11c0*/  IMAD R27, R33, R4, R27 ;  /* 0x00000004211b7224 */ /* 0x000fe200078e021b */
[C---:B------:R-:W-:Y:S01]  /*11d0*/  LOP3.LUT R34, R3.reuse, 0x64, RZ, 0xfc, !PT ;  /* 0x0000006403227812 */ /* 0x040fe200078efcff */
[--C-:B------:R-:W-:Y:S01]  /*11e0*/  @!P4 IMAD.IADD R22, R22, 0x1, -R33.reuse ;  /* 0x000000011616c824 */ /* 0x100fe200078e0a21 */
[----:B------:R-:W-:Y:S01]  /*11f0*/  LOP3.LUT R35, R3, 0x68, RZ, 0xfc, !PT ;  /* 0x0000006803237812 */ /* 0x000fe200078efcff */
[----:B------:R-:W-:Y:S01]  /*1200*/  @!P3 IMAD.IADD R26, R26, 0x1, -R33 ;  /* 0x000000011a1ab824 */ /* 0x000fe200078e0a21 */
[C---:B------:R-:W-:Y:S01]  /*1210*/  ISETP.GT.U32.AND P4, PT, R33.reuse, R27, PT ;  /* 0x0000001b2100720c */ /* 0x040fe20003f84070 */
[----:B------:R-:W-:Y:S01]  /*1220*/  IMAD.MOV.U32 R19, RZ, RZ, R12 ;  /* 0x000000ffff137224 */ /* 0x000fe200078e000c */
[C---:B------:R-:W-:Y:S01]  /*1230*/  ISETP.GT.U32.AND P3, PT, R33.reuse, R21, PT ;  /* 0x000000152100720c */ /* 0x040fe20003f64070 */
[----:B------:R-:W-:Y:S01]  /*1240*/  @!P0 IMAD.MOV R16, RZ, RZ, -R16 ;  /* 0x000000ffff108224 */ /* 0x000fe200078e0a10 */
[C---:B------:R-:W-:Y:S01]  /*1250*/  ISETP.GT.U32.AND P0, PT, R33.reuse, R24, PT ;  /* 0x000000182100720c */ /* 0x040fe20003f04070 */
[----:B------:R-:W-:Y:S01]  /*1260*/  @!P1 IMAD.MOV R18, RZ, RZ, -R18 ;  /* 0x000000ffff129224 */ /* 0x000fe200078e0a12 */
[C---:B------:R-:W-:Y:S01]  /*1270*/  ISETP.GT.U32.AND P1, PT, R33.reuse, R26, PT ;  /* 0x0000001a2100720c */ /* 0x040fe20003f24070 */
[----:B------:R-:W-:Y:S01]  /*1280*/  @!P5 IMAD.MOV R19, RZ, RZ, -R19 ;  /* 0x000000ffff13d224 */ /* 0x000fe200078e0a13 */
[C---:B------:R-:W-:Y:S01]  /*1290*/  ISETP.GT.U32.AND P5, PT, R33.reuse, R25, PT ;  /* 0x000000192100720c */ /* 0x040fe20003fa4070 */
[----:B------:R-:W-:Y:S01]  /*12a0*/  @!P2 IMAD.MOV R14, RZ, RZ, -R14 ;  /* 0x000000ffff0ea224 */ /* 0x000fe200078e0a0e */
[----:B------:R-:W-:Y:S01]  /*12b0*/  ISETP.GT.U32.AND P2, PT, R33, R23, PT ;  /* 0x000000172100720c */ /* 0x000fe20003f44070 */
[C---:B------:R-:W-:Y:S01]  /*12c0*/  IMAD.SHL.U32 R5, R0.reuse, 0x40, RZ ;  /* 0x0000004000057824 */ /* 0x040fe200078e00ff */
[----:B------:R-:W-:Y:S01]  /*12d0*/  LOP3.LUT R36, R3, 0x6c, RZ, 0xfc, !PT ;  /* 0x0000006c03247812 */ /* 0x000fe200078efcff */
[----:B------:R-:W-:Y:S01]  /*12e0*/  @!P6 IMAD.MOV R20, RZ, RZ, -R20 ;  /* 0x000000ffff14e224 */ /* 0x000fe200078e0a14 */
[----:B------:R-:W-:Y:S01]  /*12f0*/  ISETP.GE.AND P6, PT, R37, RZ, PT ;  /* 0x000000ff2500720c */ /* 0x000fe20003fc6270 */
[--C-:B------:R-:W-:Y:S01]  /*1300*/  @!P4 IMAD.IADD R27, R27, 0x1, -R33.reuse ;  /* 0x000000011b1bc824 */ /* 0x100fe200078e0a21 */
[----:B------:R-:W-:Y:S01]  /*1310*/  LOP3.LUT R29, R5, 0x800, RZ, 0xc0, !PT ;  /* 0x00000800051d7812 */ /* 0x000fe200078ec0ff */
[----:B------:R-:W-:Y:S01]  /*1320*/  IMAD.SHL.U32 R8, R0, 0x20, RZ ;  /* 0x0000002000087824 */ /* 0x000fe200078e00ff */
[----:B------:R-:W-:Y:S01]  /*1330*/  LOP3.LUT R37, R3, 0x70, RZ, 0xfc, !PT ;  /* 0x0000007003257812 */ /* 0x000fe200078efcff */
[----:B------:R-:W-:Y:S01]  /*1340*/  @!P3 IMAD.IADD R21, R21, 0x1, -R33 ;  /* 0x000000011515b824 */ /* 0x000fe200078e0a21 */
[----:B------:R-:W-:Y:S01]  /*1350*/  ISETP.GT.U32.AND P4, PT, R33, R27, PT ;  /* 0x0000001b2100720c */ /* 0x000fe20003f84070 */
[C---:B------:R-:W-:Y:S01]  /*1360*/  IMAD R12, R10.reuse, 0x100, R29 ;  /* 0x000001000a0c7824 */ /* 0x040fe200078e021d */
[----:B------:R-:W-:Y:S01]  /*1370*/  LOP3.LUT R9, R9, 0x60, R8, 0xf8, !PT ;  /* 0x0000006009097812 */ /* 0x000fe200078ef808 */
[----:B------:R-:W-:Y:S01]  /*1380*/  IMAD.SHL.U32 R29, R10, 0x10, RZ ;  /* 0x000000100a1d7824 */ /* 0x000fe200078e00ff */
[----:B------:R-:W-:Y:S01]  /*1390*/  ISETP.GE.AND P3, PT, R38, RZ, PT ;  /* 0x000000ff2600720c */ /* 0x000fe20003f66270 */
[C---:B------:R-:W-:Y:S01]  /*13a0*/  IMAD.SHL.U32 R4, R0.reuse, 0x2, RZ ;  /* 0x0000000200047824 */ /* 0x040fe200078e00ff */
[----:B------:R-:W-:Y:S01]  /*13b0*/  SHF.R.S32.HI R8, RZ, 0x1f, R7 ;  /* 0x0000001fff087819 */ /* 0x000fe20000011407 */
[----:B------:R-:W-:Y:S01]  /*13c0*/  IMAD.SHL.U32 R10, R0, 0x10, RZ ;  /* 0x00000010000a7824 */ /* 0x000fe200078e00ff */
[----:B------:R-:W-:Y:S01]  /*13d0*/  LOP3.LUT R38, R3, 0x74, RZ, 0xfc, !PT ;  /* 0x0000007403267812 */ /* 0x000fe200078efcff */
[--C-:B------:R-:W-:Y:S01]  /*13e0*/  @!P0 IMAD.IADD R24, R24, 0x1, -R33.reuse ;  /* 0x0000000118188824 */ /* 0x100fe200078e0a21 */
[----:B------:R-:W-:Y:S01]  /*13f0*/  ISETP.GE.AND P0, PT, R40, RZ, PT ;  /* 0x000000ff2800720c */ /* 0x000fe20003f06270 */
[--C-:B------:R-:W-:Y:S01]  /*1400*/  @!P1 IMAD.IADD R26, R26, 0x1, -R33.reuse ;  /* 0x000000011a1a9824 */ /* 0x100fe200078e0a21 */
[----:B------:R-:W-:Y:S01]  /*1410*/  ISETP.GE.AND P1, PT, R42, RZ, PT ;  /* 0x000000ff2a00720c */ /* 0x000fe20003f26270 */
[--C-:B------:R-:W-:Y:S01]  /*1420*/  @!P2 IMAD.IADD R23, R23, 0x1, -R33.reuse ;  /* 0x000000011717a824 */ /* 0x100fe200078e0a21 */
[----:B------:R-:W-:Y:S01]  /*1430*/  ISETP.GE.AND P2, PT, R39, RZ, PT ;  /* 0x000000ff2700720c */ /* 0x000fe20003f46270 */
[----:B------:R-:W-:Y:S01]  /*1440*/  @!P5 IMAD.IADD R25, R25, 0x1, -R33 ;  /* 0x000000011919d824 */ /* 0x000fe200078e0a21 */
[----:B------:R-:W-:Y:S01]  /*1450*/  ISETP.GE.AND P5, PT, R41, RZ, PT ;  /* 0x000000ff2900720c */ /* 0x000fe20003fa6270 */
[----:B------:R-:W-:Y:S01]  /*1460*/  @!P6 IMAD.MOV R21, RZ, RZ, -R21 ;  /* 0x000000ffff15e224 */ /* 0x000fe200078e0a15 */
[----:B------:R-:W-:Y:S01]  /*1470*/  ISETP.GE.AND P6, PT, R6, RZ, PT ;  /* 0x000000ff0600720c */ /* 0x000fe20003fc6270 */
[----:B------:R-:W-:Y:S01]  /*1480*/  @!P4 IMAD.IADD R27, R27, 0x1, -R33 ;  /* 0x000000011b1bc824 */ /* 0x000fe200078e0a21 */
[----:B------:R-:W-:Y:S01]  /*1490*/  LOP3.LUT R10, R10, 0x100, RZ, 0xc0, !PT ;  /* 0x000001000a0a7812 */ /* 0x000fe200078ec0ff */
[----:B------:R-:W-:Y:S01]  /*14a0*/  @!P3 IMAD.MOV R22, RZ, RZ, -R22 ;  /* 0x000000ffff16b224 */ /* 0x000fe200078e0a16 */
[----:B------:R-:W-:Y:S01]  /*14b0*/  LOP3.LUT R9, R9, 0x10, R4, 0x78, !PT ;  /* 0x0000001009097812 */ /* 0x000fe200078e7804 */
[----:B------:R-:W-:Y:S01]  /*14c0*/  @!P0 IMAD.MOV R24, RZ, RZ, -R24 ;  /* 0x000000ffff188224 */ /* 0x000fe200078e0a18 */
[----:B------:R-:W-:Y:S01]  /*14d0*/  LEA.HI R41, R8, R7, RZ, 0x7 ;  /* 0x0000000708297211 */ /* 0x000fe200078f38ff */
[----:B------:R-:W-:Y:S01]  /*14e0*/  @!P1 IMAD.MOV R26, RZ, RZ, -R26 ;  /* 0x000000ffff1a9224 */ /* 0x000fe200078e0a1a */
[----:B------:R-:W-:Y:S01]  /*14f0*/  IADD3 R8, R9, UR6, R10 ;  /* 0x0000000609087c10 */ /* 0x000fe2000fffe00a */
[----:B------:R-:W-:Y:S01]  /*1500*/  @!P2 IMAD.MOV R23, RZ, RZ, -R23 ;  /* 0x000000ffff17a224 */ /* 0x000fe200078e0a17 */
[----:B------:R-:W-:Y:S01]  /*1510*/  LOP3.LUT R29, R29, 0x30, R4, 0x78, !PT ;  /* 0x000000301d1d7812 */ /* 0x000fe200078e7804 */
[----:B------:R-:W-:Y:S01]  /*1520*/  @!P5 IMAD.MOV R25, RZ, RZ, -R25 ;  /* 0x000000ffff19d224 */ /* 0x000fe200078e0a19 */
[----:B------:R-:W-:Y:S01]  /*1530*/  LOP3.LUT R9, R0, 0x3f, RZ, 0xc0, !PT ;  /* 0x0000003f00097812 */ /* 0x000fe200078ec0ff */
[----:B------:R-:W-:Y:S01]  /*1540*/  @!P6 IMAD.MOV R27, RZ, RZ, -R27 ;  /* 0x000000ffff1be224 */ /* 0x000fe200078e0a1b */
[----:B------:R-:W-:Y:S01]  /*1550*/  ISETP.NE.AND P4, PT, R31, RZ, PT ;  /* 0x000000ff1f00720c */ /* 0x000fe20003f85270 */
[----:B------:R-:W-:Y:S01]  /*1560*/  IMAD.IADD R7, R12, 0x1, R29 ;  /* 0x000000010c077824 */ /* 0x000fe200078e021d */
[C---:B------:R-:W-:Y:S01]  /*1570*/  LOP3.LUT R10, R9.reuse, 0x40, RZ, 0xfc, !PT ;  /* 0x00000040090a7812 */ /* 0x040fe200078efcff */
[----:B------:R-:W-:Y:S01]  /*1580*/  IMAD R54, R9, UR7, RZ ;  /* 0x0000000709367c24 */ /* 0x000fe2000f8e02ff */
[----:B------:R-:W-:Y:S01]  /*1590*/  LOP3.LUT R12, RZ, R31, RZ, 0x33, !PT ;  /* 0x0000001fff0c7212 */ /* 0x000fe200078e33ff */
[----:B------:R-:W-:Y:S01]  /*15a0*/  IMAD R28, R28, UR5, RZ ;  /* 0x000000051c1c7c24 */ /* 0x000fe2000f8e02ff */
[----:B------:R-:W-:Y:S01]  /*15b0*/  LOP3.LUT R29, R3, 0x50, RZ, 0xfc, !PT ;  /* 0x00000050031d7812 */ /* 0x000fe200078efcff */
[----:B------:R-:W-:Y:S01]  /*15c0*/  IMAD R106, R10, UR7, RZ ;  /* 0x000000070a6a7c24 */ /* 0x000fe2000f8e02ff */
[----:B------:R-:W-:Y:S01]  /*15d0*/  SEL R14, R12, R14, !P4 ;  /* 0x0000000e0c0e7207 */ /* 0x000fe20006000000 */
[----:B------:R-:W-:Y:S01]  /*15e0*/  IMAD.WIDE R54, R54, 0x2, RZ ;  /* 0x0000000236367825 */ /* 0x000fe200078e02ff */
[C---:B------:R-:W-:Y:S01]  /*15f0*/  SEL R16, R12.reuse, R16, !P4 ;  /* 0x000000100c107207 */ /* 0x040fe20006000000 */
[----:B------:R-:W-:Y:S01]  /*1600*/  USHF.L.U32 UR7, UR7, 0x7, URZ ;  /* 0x0000000707077899 */ /* 0x000fe2000800063f */
[----:B------:R-:W-:Y:S01]  /*1610*/  SEL R18, R12, R18, !P4 ;  /* 0x000000120c127207 */ /* 0x000fe20006000000 */
[----:B------:R-:W-:Y:S01]  /*1620*/  IMAD.WIDE R106, R106, 0x2, RZ ;  /* 0x000000026a6a7825 */ /* 0x000fe200078e02ff */
[----:B------:R-:W-:-:S02]  /*1630*/  SEL R20, R12, R20, !P4 ;  /* 0x000000140c147207 */ /* 0x000fc40006000000 */
[----:B------:R-:W-:Y:S01]  /*1640*/  SEL R22, R12, R22, !P4 ;  /* 0x000000160c167207 */ /* 0x000fe20006000000 */
[----:B------:R-:W-:Y:S01]  /*1650*/  IMAD R95, R14, UR4, RZ ;  /* 0x000000040e5f7c24 */ /* 0x000fe2000f8e02ff */
        /* <DEDUP_REMOVED lines=12> */
[C---:B------:R-:W-:Y:S01]  /*1720*/  SEL R19, R12.reuse, R19, !P4 ;  /* 0x000000130c137207 */ /* 0x040fe20006000000 */
[----:B------:R-:W-:Y:S01]  /*1730*/  IMAD R11, R11, UR4, RZ ;  /* 0x000000040b0b7c24 */ /* 0x000fe2000f8e02ff */
[C---:B------:R-:W-:Y:S01]  /*1740*/  SEL R21, R12.reuse, R21, !P4 ;  /* 0x000000150c157207 */ /* 0x040fe20006000000 */
[----:B------:R-:W-:Y:S01]  /*1750*/  IMAD R13, R13, UR4, RZ ;  /* 0x000000040d0d7c24 */ /* 0x000fe2000f8e02ff */
[C---:B------:R-:W-:Y:S01]  /*1760*/  SEL R23, R12.reuse, R23, !P4 ;  /* 0x000000170c177207 */ /* 0x040fe20006000000 */
[----:B------:R-:W-:Y:S01]  /*1770*/  IMAD R15, R15, UR4, RZ ;  /* 0x000000040f0f7c24 */ /* 0x000fe2000f8e02ff */
[C---:B------:R-:W-:Y:S01]  /*1780*/  SEL R25, R12.reuse, R25, !P4 ;  /* 0x000000190c197207 */ /* 0x040fe20006000000 */
[----:B------:R-:W-:Y:S01]  /*1790*/  IMAD R17, R17, UR4, RZ ;  /* 0x0000000411117c24 */ /* 0x000fe2000f8e02ff */
[----:B------:R-:W-:Y:S01]  /*17a0*/  SEL R12, R12, R27, !P4 ;  /* 0x0000001b0c0c7207 */ /* 0x000fe20006000000 */
[----:B------:R-:W-:Y:S01]  /*17b0*/  IMAD R19, R19, UR4, RZ ;  /* 0x0000000413137c24 */ /* 0x000fe2000f8e02ff */
[C---:B------:R-:W-:Y:S01]  /*17c0*/  LEA R138, P0, R28.reuse, UR8, 0x1 ;  /* 0x000000081c8a7c11 */ /* 0x040fe2000f8008ff */
[----:B------:R-:W-:Y:S01]  /*17d0*/  IMAD R21, R21, UR4, RZ ;  /* 0x0000000415157c24 */ /* 0x000fe2000f8e02ff */
[----:B------:R-:W-:Y:S01]  /*17e0*/  LOP3.LUT R14, R3, 0x14, RZ, 0xfc, !PT ;  /* 0x00000014030e7812 */ /* 0x000fe200078efcff */
[----:B------:R-:W-:Y:S01]  /*17f0*/  IMAD R23, R23, UR4, RZ ;  /* 0x0000000417177c24 */ /* 0x000fe2000f8e02ff */
[----:B------:R-:W-:Y:S01]  /*1800*/  LEA.HI.X.SX32 R139, R28, UR9, 0x1, P0 ;  /* 0x000000091c8b7c11 */ /* 0x000fe200080f0eff */
[----:B------:R-:W-:Y:S01]  /*1810*/  IMAD R25, R25, UR4, RZ ;  /* 0x0000000419197c24 */ /* 0x000fe2000f8e02ff */
[C---:B------:R-:W-:Y:S01]  /*1820*/  LOP3.LUT R16, R3.reuse, 0x1c, RZ, 0xfc, !PT ;  /* 0x0000001c03107812 */ /* 0x040fe200078efcff */
[----:B------:R-:W-:Y:S01]  /*1830*/  IMAD R27, R12, UR4, RZ ;  /* 0x000000040c1b7c24 */ /* 0x000fe2000f8e02ff */
[----:B------:R-:W-:Y:S01]  /*1840*/  LOP3.LUT R18, R3, 0x24, RZ, 0xfc, !PT ;  /* 0x0000002403127812 */ /* 0x000fe200078efcff */
[--C-:B------:R-:W-:Y:S01]  /*1850*/  IMAD.WIDE R126, R95, 0x2, R106.reuse ;  /* 0x000000025f7e7825 */ /* 0x100fe200078e026a */
[C---:B------:R-:W-:Y:S01]  /*1860*/  LOP3.LUT R20, R3.reuse, 0x2c, RZ, 0xfc, !PT ;  /* 0x0000002c03147812 */ /* 0x040fe200078efcff */
[----:B------:R-:W-:Y:S01]  /*1870*/  ULDC UR8, c[0x0][0x230] ;  /* 0x00008c0000087ab9 */ /* 0x000fe20000000800 */
[----:B------:R-:W-:Y:S01]  /*1880*/  LOP3.LUT R22, R3, 0x34, RZ, 0xfc, !PT ;  /* 0x0000003403167812 */ /* 0x000fe200078efcff */
[--C-:B------:R-:W-:Y:S01]  /*1890*/  IMAD.WIDE R124, R93, 0x2, R106.reuse ;  /* 0x000000025d7c7825 */ /* 0x100fe200078e026a */
[----:B------:R-:W-:Y:S01]  /*18a0*/  LEA.HI R24, R0, 0x3c, RZ, 0x1c ;  /* 0x0000003c00187811 */ /* 0x000fe200078fe0ff */
[----:B------:R-:W-:Y:S01]  /*18b0*/  ULDC.64 UR4, c[0x0][0x218] ;  /* 0x0000860000047ab9 */ /* 0x000fe20000000a00 */
[----:B------:R-:W-:Y:S01]  /*18c0*/  LOP3.LUT R26, R3, 0x44, RZ, 0xfc, !PT ;  /* 0x00000044031a7812 */ /* 0x000fe200078efcff */
[----:B------:R-:W-:Y:S01]  /*18d0*/  IMAD.WIDE R122, R91, 0x2, R106 ;  /* 0x000000025b7a7825 */ /* 0x000fe200078e026a */
[----:B------:R-:W-:-:S02]  /*18e0*/  LOP3.LUT R28, R3, 0x4c, RZ, 0xfc, !PT ;  /* 0x0000004c031c7812 */ /* 0x000fc400078efcff */
[----:B------:R-:W-:Y:S01]  /*18f0*/  LOP3.LUT R31, R3, 0x58, RZ, 0xfc, !PT ;  /* 0x00000058031f7812 */ /* 0x000fe200078efcff */
[--C-:B------:R-:W-:Y:S01]  /*1900*/  IMAD.WIDE R120, R89, 0x2, R106.reuse ;  /* 0x0000000259787825 */ /* 0x100fe200078e026a */
[C---:B------:R-:W-:Y:S02]  /*1910*/  LOP3.LUT R33, R3.reuse, 0x60, RZ, 0xfc, !PT ;  /* 0x0000006003217812 */ /* 0x040fe400078efcff */
[----:B------:R-:W-:Y:S01]  /*1920*/  LOP3.LUT R39, R3, 0x78, RZ, 0xfc, !PT ;  /* 0x0000007803277812 */ /* 0x000fe200078efcff */
[----:B------:R-:W-:Y:S01]  /*1930*/  IMAD.WIDE R116, R85, 0x2, R106 ;  /* 0x0000000255747825 */ /* 0x000fe200078e026a */
[----:B------:R-:W-:Y:S02]  /*1940*/  LEA.HI R40, R0, 0x7c, RZ, 0x1c ;  /* 0x0000007c00287811 */ /* 0x000fe400078fe0ff */
[----:B------:R-:W-:Y:S01]  /*1950*/  SHF.R.S32.HI R41, RZ, 0x7, R41 ;  /* 0x00000007ff297819 */ /* 0x000fe20000011429 */
[----:B------:R-:W-:Y:S01]  /*1960*/  IMAD.WIDE R112, R61, 0x2, R106 ;  /* 0x000000023d707825 */ /* 0x000fe200078e026a */
[----:B------:R-:W-:-:S03]  /*1970*/  LOP3.LUT R12, R7, 0x40, RZ, 0x3c, !PT ;  /* 0x00000040070c7812 */ /* 0x000fc600078e3cff */
[----:B------:R-:W-:-:S04]  /*1980*/  IMAD.WIDE R108, R57, 0x2, R106 ;  /* 0x00000002396c7825 */ /* 0x000fc800078e026a */
        /* <DEDUP_REMOVED lines=9> */
[----:B------:R-:W-:Y:S01]  /*1a20*/  IMAD.WIDE R102, R13, 0x2, R54 ;  /* 0x000000020d667825 */ /* 0x000fe200078e0236 */
[----:B------:R-:W-:-:S03]  /*1a30*/  LOP3.LUT R13, R3, 0x10, RZ, 0xfc, !PT ;  /* 0x00000010030d7812 */ /* 0x000fc600078efcff */
[----:B------:R-:W-:Y:S01]  /*1a40*/  IMAD.WIDE R100, R15, 0x2, R54 ;  /* 0x000000020f647825 */ /* 0x000fe200078e0236 */
[----:B------:R-:W-:-:S03]  /*1a50*/  LOP3.LUT R15, R3, 0x18, RZ, 0xfc, !PT ;  /* 0x00000018030f7812 */ /* 0x000fc600078efcff */
[----:B------:R-:W-:Y:S01]  /*1a60*/  IMAD.WIDE R98, R17, 0x2, R54 ;  /* 0x0000000211627825 */ /* 0x000fe200078e0236 */
[----:B------:R-:W-:-:S03]  /*1a70*/  LOP3.LUT R17, R3, 0x20, RZ, 0xfc, !PT ;  /* 0x0000002003117812 */ /* 0x000fc600078efcff */
[----:B------:R-:W-:Y:S01]  /*1a80*/  IMAD.WIDE R96, R19, 0x2, R54 ;  /* 0x0000000213607825 */ /* 0x000fe200078e0236 */
[----:B------:R-:W-:-:S03]  /*1a90*/  LOP3.LUT R19, R3, 0x28, RZ, 0xfc, !PT ;  /* 0x0000002803137812 */ /* 0x000fc600078efcff */
[----:B------:R-:W-:-:S04]  /*1aa0*/  IMAD.WIDE R94, R95, 0x2, R54 ;  /* 0x000000025f5e7825 */ /* 0x000fc800078e0236 */
[----:B------:R-:W-:-:S04]  /*1ab0*/  IMAD.WIDE R92, R93, 0x2, R54 ;  /* 0x000000025d5c7825 */ /* 0x000fc800078e0236 */
[----:B------:R-:W-:-:S04]  /*1ac0*/  IMAD.WIDE R90, R91, 0x2, R54 ;  /* 0x000000025b5a7825 */ /* 0x000fc800078e0236 */
[----:B------:R-:W-:-:S04]  /*1ad0*/  IMAD.WIDE R88, R89, 0x2, R54 ;  /* 0x0000000259587825 */ /* 0x000fc800078e0236 */
[----:B------:R-:W-:Y:S01]  /*1ae0*/  IMAD.WIDE R86, R21, 0x2, R54 ;  /* 0x0000000215567825 */ /* 0x000fe200078e0236 */
[----:B------:R-:W-:-:S03]  /*1af0*/  LOP3.LUT R21, R3, 0x30, RZ, 0xfc, !PT ;  /* 0x0000003003157812 */ /* 0x000fc600078efcff */
[----:B------:R-:W-:-:S04]  /*1b00*/  IMAD.WIDE R84, R85, 0x2, R54 ;  /* 0x0000000255547825 */ /* 0x000fc800078e0236 */
[----:B------:R-:W-:Y:S01]  /*1b10*/  IMAD.WIDE R62, R23, 0x2, R54 ;  /* 0x00000002173e7825 */ /* 0x000fe200078e0236 */
[----:B------:R-:W-:-:S03]  /*1b20*/  LOP3.LUT R23, R3, 0x38, RZ, 0xfc, !PT ;  /* 0x0000003803177812 */ /* 0x000fc600078efcff */
[----:B------:R-:W-:-:S04]  /*1b30*/  IMAD.WIDE R60, R61, 0x2, R54 ;  /* 0x000000023d3c7825 */ /* 0x000fc800078e0236 */
[----:B------:R-:W-:Y:S01]  /*1b40*/  IMAD.WIDE R58, R25, 0x2, R54 ;  /* 0x00000002193a7825 */ /* 0x000fe200078e0236 */
[----:B------:R-:W-:-:S03]  /*1b50*/  LOP3.LUT R25, R3, 0x40, RZ, 0xfc, !PT ;  /* 0x0000004003197812 */ /* 0x000fc600078efcff */
[----:B------:R-:W-:-:S04]  /*1b60*/  IMAD.WIDE R56, R57, 0x2, R54 ;  /* 0x0000000239387825 */ /* 0x000fc800078e0236 */
[----:B------:R-:W-:-:S04]  /*1b70*/  IMAD.WIDE R106, R27, 0x2, R106 ;  /* 0x000000021b6a7825 */ /* 0x000fc800078e026a */
[----:B------:R-:W-:Y:S01]  /*1b80*/  IMAD.WIDE R54, R27, 0x2, R54 ;  /* 0x000000021b367825 */ /* 0x000fe200078e0236 */
[----:B------:R-:W-:-:S03]  /*1b90*/  LOP3.LUT R27, R3, 0x48, RZ, 0xfc, !PT ;  /* 0x00000048031b7812 */ /* 0x000fc600078efcff */
[----:B------:R-:W-:Y:S02]  /*1ba0*/  IMAD.SHL.U32 R45, R9, 0x2, RZ ;  /* 0x00000002092d7824 */ /* 0x000fe400078e00ff */
[----:B------:R-:W-:Y:S02]  /*1bb0*/  IMAD.SHL.U32 R49, R189, 0x80, RZ ;  /* 0x00000080bd317824 */ /* 0x000fe400078e00ff */
[-C--:B------:R-:W-:Y:S01]  /*1bc0*/  IMAD R50, R40, R189.reuse, RZ ;  /* 0x000000bd28327224 */ /* 0x080fe200078e02ff */
[C---:B------:R-:W-:Y:S01]  /*1bd0*/  LOP3.LUT R140, R45.reuse, 0x10, RZ, 0x3c, !PT ;  /* 0x000000102d8c7812 */ /* 0x040fe200078e3cff */
[-C--:B------:R-:W-:Y:S01]  /*1be0*/  IMAD R51, R24, R189.reuse, RZ ;  /* 0x000000bd18337224 */ /* 0x080fe200078e02ff */
[----:B------:R-:W-:Y:S01]  /*1bf0*/  LOP3.LUT R142, R45, 0x20, RZ, 0x3c, !PT ;  /* 0x000000202d8e7812 */ /* 0x000fe200078e3cff */
[-C--:B------:R-:W-:Y:S01]  /*1c00*/  IMAD R52, R3, R189.reuse, RZ ;  /* 0x000000bd03347224 */ /* 0x080fe200078e02ff */
[----:B------:R-:W-:Y:S01]  /*1c10*/  LOP3.LUT R144, R45, 0x30, RZ, 0x3c, !PT ;  /* 0x000000302d907812 */ /* 0x000fe200078e3cff */
[-C--:B------:R-:W-:Y:S01]  /*1c20*/  IMAD R53, R39, R189.reuse, RZ ;  /* 0x000000bd27357224 */ /* 0x080fe200078e02ff */
[C---:B------:R-:W-:Y:S01]  /*1c30*/  LOP3.LUT R44, R45.reuse, 0x40, RZ, 0x3c, !PT ;  /* 0x000000402d2c7812 */ /* 0x040fe200078e3cff */
[-C--:B------:R-:W-:Y:S01]  /*1c40*/  IMAD R141, R38, R189.reuse, RZ ;  /* 0x000000bd268d7224 */ /* 0x080fe200078e02ff */
[----:B------:R-:W-:Y:S01]  /*1c50*/  LOP3.LUT R43, R45, 0x50, RZ, 0x3c, !PT ;  /* 0x000000502d2b7812 */ /* 0x000fe200078e3cff */
[-C--:B------:R-:W-:Y:S01]  /*1c60*/  IMAD R143, R37, R189.reuse, RZ ;  /* 0x000000bd258f7224 */ /* 0x080fe200078e02ff */
[C---:B------:R-:W-:Y:S01]  /*1c70*/  LOP3.LUT R42, R45.reuse, 0x60, RZ, 0x3c, !PT ;  /* 0x000000602d2a7812 */ /* 0x040fe200078e3cff */
[-C--:B------:R-:W-:Y:S01]  /*1c80*/  IMAD R145, R36, R189.reuse, RZ ;  /* 0x000000bd24917224 */ /* 0x080fe200078e02ff */
[----:B------:R-:W-:Y:S01]  /*1c90*/  LOP3.LUT R11, R45, 0x70, RZ, 0x3c, !PT ;  /* 0x000000702d0b7812 */ /* 0x000fe200078e3cff */
[----:B------:R-:W-:-:S02]  /*1ca0*/  IMAD R147, R35, R189, RZ ;  /* 0x000000bd23937224 */ /* 0x000fc400078e02ff */
[-C--:B------:R-:W-:Y:S02]  /*1cb0*/  IMAD R149, R34, R189.reuse, RZ ;  /* 0x000000bd22957224 */ /* 0x080fe400078e02ff */
[-C--:B------:R-:W-:Y:S02]  /*1cc0*/  IMAD R151, R33, R189.reuse, RZ ;  /* 0x000000bd21977224 */ /* 0x080fe400078e02ff */
[-C--:B------:R-:W-:Y:S02]  /*1cd0*/  IMAD R153, R32, R189.reuse, RZ ;  /* 0x000000bd20997224 */ /* 0x080fe400078e02ff */
[-C--:B------:R-:W-:Y:S02]  /*1ce0*/  IMAD R155, R31, R189.reuse, RZ ;  /* 0x000000bd1f9b7224 */ /* 0x080fe400078e02ff */
[-C--:B------:R-:W-:Y:S02]  /*1cf0*/  IMAD R157, R30, R189.reuse, RZ ;  /* 0x000000bd1e9d7224 */ /* 0x080fe400078e02ff */
        /* <DEDUP_REMOVED lines=15> */
[----:B------:R-:W-:-:S07]  /*1df0*/  IMAD R189, R13, R189, RZ ;  /* 0x000000bd0dbd7224 */ /* 0x000fce00078e02ff */
.L_x_1:
[C---:B------:R-:W-:Y:S01]  /*1e00*/  ISETP.GE.AND P0, PT, R3.reuse, UR8, PT ;  /* 0x0000000803007c0c */ /* 0x040fe2000bf06270 */
[----:B------:R-:W-:Y:S01]  /*1e10*/  IMAD.WIDE R72, R52, 0x2, R138 ;  /* 0x0000000234487825 */ /* 0x000fe200078e028a */
[----:B------:R-:W-:Y:S02]  /*1e20*/  LOP3.LUT R65, R3, 0x8, RZ, 0xfc, !PT ;  /* 0x0000000803417812 */ /* 0x000fe400078efcff */
[----:B------:R-:W-:Y:S02]  /*1e30*/  PRMT R66, RZ, 0x7610, R66 ;  /* 0x00007610ff427816 */ /* 0x000fe40000000042 */
[----:B------:R-:W-:Y:S02]  /*1e40*/  ISETP.GE.AND P2, PT, R65, UR8, PT ;  /* 0x0000000841007c0c */ /* 0x000fe4000bf46270 */
[----:B------:R-:W-:Y:S01]  /*1e50*/  LOP3.LUT R67, R3, 0xc, RZ, 0xfc, !PT ;  /* 0x0000000c03437812 */ /* 0x000fe200078efcff */
[----:B------:R-:W-:Y:S01]  /*1e60*/  IMAD.WIDE R76, R47, 0x2, R138 ;  /* 0x000000022f4c7825 */ /* 0x000fe200078e028a */
[----:B------:R-:W-:-:S02]  /*1e70*/  PRMT R68, RZ, 0x7610, R68 ;  /* 0x00007610ff447816 */ /* 0x000fc40000000044 */
[----:B------:R-:W-:Y:S01]  /*1e80*/  ISETP.GE.AND P3, PT, R67, UR8, PT ;  /* 0x0000000843007c0c */ /* 0x000fe2000bf66270 */
[----:B------:R-:W2:Y:S01]  /*1e90*/  @!P0 LDG.E.U16 R66, desc[UR10][R72.64] ;  /* 0x0000000a48428981 */ /* 0x000ea2000c1e1500 */
[----:B------:R-:W-:Y:S02]  /*1ea0*/  ISETP.GE.AND P0, PT, R13, UR8, PT ;  /* 0x000000080d007c0c */ /* 0x000fe4000bf06270 */
[----:B------:R-:W-:Y:S02]  /*1eb0*/  LOP3.LUT R64, R3, 0x4, RZ, 0xfc, !PT ;  /* 0x0000000403407812 */ /* 0x000fe400078efcff */
[----:B------:R-:W-:Y:S01]  /*1ec0*/  ISETP.GE.AND P4, PT, R14, UR8, PT ;  /* 0x000000080e007c0c */ /* 0x000fe2000bf86270 */
[----:B------:R0:W3:Y:S01]  /*1ed0*/  @!P2 LDG.E.U16 R68, desc[UR10][R76.64] ;  /* 0x0000000a4c44a981 */ /* 0x0000e2000c1e1500 */
[----:B------:R-:W-:Y:S02]  /*1ee0*/  ISETP.GE.AND P1, PT, R64, UR8, PT ;  /* 0x0000000840007c0c */ /* 0x000fe4000bf26270 */
[----:B------:R-:W-:Y:S01]  /*1ef0*/  ISETP.GE.AND P2, PT, R17, UR8, PT ;  /* 0x0000000811007c0c */ /* 0x000fe2000bf46270 */
[----:B------:R-:W-:Y:S01]  /*1f00*/  IMAD.WIDE R74, R46, 0x2, R138 ;  /* 0x000000022e4a7825 */ /* 0x000fe200078e028a */
[----:B------:R-:W-:-:S02]  /*1f10*/  PRMT R217, RZ, 0x7610, R217 ;  /* 0x00007610ffd97816 */ /* 0x000fc400000000d9 */
[----:B------:R-:W-:Y:S01]  /*1f20*/  PRMT R64, RZ, 0x7610, R64 ;  /* 0x00007610ff407816 */ /* 0x000fe20000000040 */
[----:B------:R-:W-:Y:S01]  /*1f30*/  IMAD.WIDE R78, R189, 0x2, R138 ;  /* 0x00000002bd4e7825 */ /* 0x000fe200078e028a */
[----:B------:R-:W-:Y:S02]  /*1f40*/  PRMT R219, RZ, 0x7610, R219 ;  /* 0x00007610ffdb7816 */ /* 0x000fe400000000db */
[----:B------:R-:W-:Y:S01]  /*1f50*/  PRMT R215, RZ, 0x7610, R215 ;  /* 0x00007610ffd77816 */ /* 0x000fe200000000d7 */
[----:B------:R-:W4:Y:S01]  /*1f60*/  @!P3 LDG.E.U16 R217, desc[UR10][R74.64] ;  /* 0x0000000a4ad9b981 */ /* 0x000f22000c1e1500 */
[----:B------:R-:W-:Y:S01]  /*1f70*/  PRMT R152, RZ, 0x7610, R152 ;  /* 0x00007610ff987816 */ /* 0x000fe20000000098 */
[--C-:B------:R-:W-:Y:S01]  /*1f80*/  IMAD.WIDE R70, R48, 0x2, R138.reuse ;  /* 0x0000000230467825 */ /* 0x100fe200078e028a */
[----:B------:R-:W-:Y:S01]  /*1f90*/  ISETP.GE.AND P3, PT, R18, UR8, PT ;  /* 0x0000000812007c0c */ /* 0x000fe2000bf66270 */
[----:B------:R-:W5:Y:S01]  /*1fa0*/  @!P0 LDG.E.U16 R64, desc[UR10][R78.64] ;  /* 0x0000000a4e408981 */ /* 0x000f62000c1e1500 */
[----:B------:R-:W-:Y:S01]  /*1fb0*/  ISETP.GE.AND P0, PT, R15, UR8, PT ;  /* 0x000000080f007c0c */ /* 0x000fe2000bf06270 */
[----:B------:R-:W-:-:S02]  /*1fc0*/  IMAD.WIDE R190, R187, 0x2, R138 ;  /* 0x00000002bbbe7825 */ /* 0x000fc400078e028a */
[----:B------:R1:W4:Y:S02]  /*1fd0*/  @!P1 LDG.E.U16 R219, desc[UR10][R70.64] ;  /* 0x0000000a46db9981 */ /* 0x000324000c1e1500 */
[----:B0-----:R-:W-:Y:S01]  /*1fe0*/  IMAD.WIDE R76, R181, 0x2, R138 ;  /* 0x00000002b54c7825 */ /* 0x001fe200078e028a */
[----:B------:R-:W-:Y:S01]  /*1ff0*/  ISETP.GE.AND P1, PT, R16, UR8, PT ;  /* 0x0000000810007c0c */ /* 0x000fe2000bf26270 */
[----:B------:R0:W4:Y:S01]  /*2000*/  @!P4 LDG.E.U16 R215, desc[UR10][R190.64] ;  /* 0x0000000abed7c981 */ /* 0x000122000c1e1500 */
[----:B------:R-:W-:-:S03]  /*2010*/  ISETP.GE.AND P4, PT, R19, UR8, PT ;  /* 0x0000000813007c0c */ /* 0x000fc6000bf86270 */
[----:B------:R-:W4:Y:S01]  /*2020*/  @!P2 LDG.E.U16 R152, desc[UR10][R76.64] ;  /* 0x0000000a4c98a981 */ /* 0x000f22000c1e1500 */
[----:B------:R-:W-:Y:S01]  /*2030*/  ISETP.GE.AND P2, PT, R20, UR8, PT ;  /* 0x0000000814007c0c */ /* 0x000fe2000bf46270 */
[----:B-1----:R-:W-:Y:S01]  /*2040*/  IMAD.WIDE R70, R185, 0x2, R138 ;  /* 0x00000002b9467825 */ /* 0x002fe200078e028a */
[----:B------:R-:W-:Y:S02]  /*2050*/  PRMT R72, RZ, 0x7610, R72 ;  /* 0x00007610ff487816 */ /* 0x000fe40000000048 */
[----:B------:R-:W-:Y:S01]  /*2060*/  PRMT R211, RZ, 0x7610, R211 ;  /* 0x00007610ffd37816 */ /* 0x000fe200000000d3 */
[----:B------:R-:W-:Y:S01]  /*2070*/  IMAD.WIDE R78, R179, 0x2, R138 ;  /* 0x00000002b34e7825 */ /* 0x000fe200078e028a */
[----:B------:R-:W-:Y:S02]  /*2080*/  PRMT R213, RZ, 0x7610, R213 ;  /* 0x00007610ffd57816 */ /* 0x000fe400000000d5 */
[----:B------:R-:W-:Y:S01]  /*2090*/  PRMT R148, RZ, 0x7610, R148 ;  /* 0x00007610ff947816 */ /* 0x000fe20000000094 */
[----:B------:R1:W4:Y:S01]  /*20a0*/  @!P0 LDG.E.U16 R72, desc[UR10][R70.64] ;  /* 0x0000000a46488981 */ /* 0x000322000c1e1500 */
[----:B------:R-:W-:Y:S01]  /*20b0*/  PRMT R209, RZ, 0x7610, R209 ;  /* 0x00007610ffd17816 */ /* 0x000fe200000000d1 */
[----:B------:R-:W-:-:S02]  /*20c0*/  IMAD.WIDE R74, R183, 0x2, R138 ;  /* 0x00000002b74a7825 */ /* 0x000fc400078e028a */
[----:B------:R-:W4:Y:S01]  /*20d0*/  @!P3 LDG.E.U16 R211, desc[UR10][R78.64] ;  /* 0x0000000a4ed3b981 */ /* 0x000f22000c1e1500 */
[----:B------:R-:W-:Y:S01]  /*20e0*/  ISETP.GE.AND P3, PT, R21, UR8, PT ;  /* 0x0000000815007c0c */ /* 0x000fe2000bf66270 */
[--C-:B0-----:R-:W-:Y:S02]  /*20f0*/  IMAD.WIDE R190, R177, 0x2, R138.reuse ;  /* 0x00000002b1be7825 */ /* 0x101fe400078e028a */
[----:B------:R0:W4:Y:S02]  /*2100*/  @!P1 LDG.E.U16 R213, desc[UR10][R74.64] ;  /* 0x0000000a4ad59981 */ /* 0x000124000c1e1500 */
[----:B-1----:R-:W-:Y:S01]  /*2110*/  IMAD.WIDE R70, R175, 0x2, R138 ;  /* 0x00000002af467825 */ /* 0x002fe200078e028a */
[----:B------:R-:W-:Y:S01]  /*2120*/  ISETP.GE.AND P1, PT, R24, UR8, PT ;  /* 0x0000000818007c0c */ /* 0x000fe2000bf26270 */
[----:B------:R-:W4:Y:S01]  /*2130*/  @!P4 LDG.E.U16 R148, desc[UR10][R190.64] ;  /* 0x0000000abe94c981 */ /* 0x000f22000c1e1500 */
[----:B------:R-:W-:-:S03]  /*2140*/  ISETP.GE.AND P4, PT, R22, UR8, PT ;  /* 0x0000000816007c0c */ /* 0x000fc6000bf86270 */
[----:B------:R-:W4:Y:S01]  /*2150*/  @!P2 LDG.E.U16 R209, desc[UR10][R70.64] ;  /* 0x0000000a46d1a981 */ /* 0x000f22000c1e1500 */
[----:B------:R-:W-:Y:S01]  /*2160*/  ISETP.GE.AND P2, PT, R26, UR8, PT ;  /* 0x000000081a007c0c */ /* 0x000fe2000bf46270 */
[----:B0-----:R-:W-:Y:S01]  /*2170*/  IMAD.WIDE R74, R173, 0x2, R138 ;  /* 0x00000002ad4a7825 */ /* 0x001fe200078e028a */
[----:B------:R-:W-:Y:S02]  /*2180*/  PRMT R160, RZ, 0x7610, R160 ;  /* 0x00007610ffa07816 */ /* 0x000fe400000000a0 */
[----:B------:R-:W-:Y:S01]  /*2190*/  PRMT R207, RZ, 0x7610, R207 ;  /* 0x00007610ffcf7816 */ /* 0x000fe200000000cf */
[----:B------:R-:W-:Y:S01]  /*21a0*/  IMAD.WIDE R76, R171, 0x2, R138 ;  /* 0x00000002ab4c7825 */ /* 0x000fe200078e028a */
[----:B------:R-:W-:Y:S02]  /*21b0*/  PRMT R205, RZ, 0x7610, R205 ;  /* 0x00007610ffcd7816 */ /* 0x000fe400000000cd */
[----:B------:R0:W4:Y:S01]  /*21c0*/  @!P3 LDG.E.U16 R160, desc[UR10][R74.64] ;  /* 0x0000000a4aa0b981 */ /* 0x000122000c1e1500 */
[----:B------:R-:W-:Y:S01]  /*21d0*/  PRMT R203, RZ, 0x7610, R203 ;  /* 0x00007610ffcb7816 */ /* 0x000fe200000000cb */
[--C-:B------:R-:W-:Y:S01]  /*21e0*/  IMAD.WIDE R192, R51, 0x2, R138.reuse ;  /* 0x0000000233c07825 */ /* 0x100fe200078e028a */
[----:B------:R-:W-:Y:S01]  /*21f0*/  ISETP.GE.AND P0, PT, R25, UR8, PT ;  /* 0x0000000819007c0c */ /* 0x000fe2000bf06270 */
[----:B------:R1:W4:Y:S02]  /*2200*/  @!P4 LDG.E.U16 R207, desc[UR10][R76.64] ;  /* 0x0000000a4ccfc981 */ /* 0x000324000c1e1500 */
[----:B0-----:R-:W-:-:S02]  /*2210*/  IMAD.WIDE R74, R165, 0x2, R138 ;  /* 0x00000002a54a7825 */ /* 0x001fc400078e028a */
[----:B------:R0:W4:Y:S01]  /*2220*/  @!P1 LDG.E.U16 R205, desc[UR10][R192.64] ;  /* 0x0000000ac0cd9981 */ /* 0x000122000c1e1500 */
[----:B------:R-:W-:Y:S02]  /*2230*/  ISETP.GE.AND P3, PT, R27, UR8, PT ;  /* 0x000000081b007c0c */ /* 0x000fe4000bf66270 */
[----:B------:R-:W-:Y:S01]  /*2240*/  ISETP.GE.AND P1, PT, R28, UR8, PT ;  /* 0x000000081c007c0c */ /* 0x000fe2000bf26270 */
[----:B------:R-:W4:Y:S01]  /*2250*/  @!P2 LDG.E.U16 R203, desc[UR10][R74.64] ;  /* 0x0000000a4acba981 */ /* 0x000f22000c1e1500 */
[----:B------:R-:W-:Y:S02]  /*2260*/  ISETP.GE.AND P4, PT, R30, UR8, PT ;  /* 0x000000081e007c0c */ /* 0x000fe4000bf86270 */
[----:B------:R-:W-:Y:S01]  /*2270*/  ISETP.GE.AND P2, PT, R31, UR8, PT ;  /* 0x000000081f007c0c */ /* 0x000fe2000bf46270 */
[----:B------:R-:W-:Y:S01]  /*2280*/  IMAD.WIDE R194, R167, 0x2, R138 ;  /* 0x00000002a7c27825 */ /* 0x000fe200078e028a */
[----:B------:R-:W-:Y:S02]  /*2290*/  PRMT R162, RZ, 0x7610, R162 ;  /* 0x00007610ffa27816 */ /* 0x000fe400000000a2 */
[----:B------:R-:W-:Y:S01]  /*22a0*/  ISETP.GE.AND P5, PT, R23, UR8, PT ;  /* 0x0000000817007c0c */ /* 0x000fe2000bfa6270 */
[----:B-1----:R-:W-:Y:S01]  /*22b0*/  IMAD.WIDE R76, R163, 0x2, R138 ;  /* 0x00000002a34c7825 */ /* 0x002fe200078e028a */
[----:B------:R-:W-:-:S02]  /*22c0*/  PRMT R164, RZ, 0x7610, R164 ;  /* 0x00007610ffa47816 */ /* 0x000fc400000000a4 */
[----:B------:R1:W4:Y:S01]  /*22d0*/  @!P0 LDG.E.U16 R162, desc[UR10][R194.64] ;  /* 0x0000000ac2a28981 */ /* 0x000322000c1e1500 */
[----:B------:R-:W-:Y:S01]  /*22e0*/  PRMT R201, RZ, 0x7610, R201 ;  /* 0x00007610ffc97816 */ /* 0x000fe200000000c9 */
[----:B------:R-:W-:Y:S01]  /*22f0*/  IMAD.WIDE R190, R161, 0x2, R138 ;  /* 0x00000002a1be7825 */ /* 0x000fe200078e028a */
[----:B------:R-:W-:Y:S01]  /*2300*/  PRMT R199, RZ, 0x7610, R199 ;  /* 0x00007610ffc77816 */ /* 0x000fe200000000c7 */
[----:B------:R-:W4:Y:S01]  /*2310*/  @!P3 LDG.E.U16 R164, desc[UR10][R76.64] ;  /* 0x0000000a4ca4b981 */ /* 0x000f22000c1e1500 */
[----:B------:R-:W-:Y:S01]  /*2320*/  PRMT R70, RZ, 0x7610, R70 ;  /* 0x00007610ff467816 */ /* 0x000fe20000000046 */
[----:B0-----:R-:W-:Y:S01]  /*2330*/  IMAD.WIDE R192, R157, 0x2, R138 ;  /* 0x000000029dc07825 */ /* 0x001fe200078e028a */
[----:B------:R-:W-:Y:S01]  /*2340*/  ISETP.GE.AND P0, PT, R29, UR8, PT ;  /* 0x000000081d007c0c */ /* 0x000fe2000bf06270 */
[----:B------:R0:W4:Y:S01]  /*2350*/  @!P1 LDG.E.U16 R201, desc[UR10][R190.64] ;  /* 0x0000000abec99981 */ /* 0x000122000c1e1500 */
[----:B------:R-:W-:Y:S01]  /*2360*/  PRMT R156, RZ, 0x7610, R156 ;  /* 0x00007610ff9c7816 */ /* 0x000fe2000000009c */
[----:B-1----:R-:W-:-:S04]  /*2370*/  IMAD.WIDE R194, R155, 0x2, R138 ;  /* 0x000000029bc27825 */ /* 0x002fc800078e028a */
[----:B------:R-:W-:Y:S01]  /*2380*/  IMAD.WIDE R78, R169, 0x2, R138 ;  /* 0x00000002a94e7825 */ /* 0x000fe200078e028a */
[----:B------:R-:W4:Y:S01]  /*2390*/  @!P4 LDG.E.U16 R199, desc[UR10][R192.64] ;  /* 0x0000000ac0c7c981 */ /* 0x000f22000c1e1500 */
[----:B------:R-:W-:Y:S02]  /*23a0*/  ISETP.GE.AND P1, PT, R32, UR8, PT ;  /* 0x0000000820007c0c */ /* 0x000fe4000bf26270 */
[----:B------:R-:W-:Y:S01]  /*23b0*/  ISETP.GE.AND P3, PT, R34, UR8, PT ;  /* 0x0000000822007c0c */ /* 0x000fe2000bf66270 */
[----:B------:R-:W4:Y:S01]  /*23c0*/  @!P2 LDG.E.U16 R70, desc[UR10][R194.64] ;  /* 0x0000000ac246a981 */ /* 0x000f22000c1e1500 */
[----:B------:R-:W-:Y:S02]  /*23d0*/  ISETP.GE.AND P2, PT, R35, UR8, PT ;  /* 0x0000000823007c0c */ /* 0x000fe4000bf46270 */
[----:B------:R-:W-:Y:S01]  /*23e0*/  ISETP.GE.AND P4, PT, R37, UR8, PT ;  /* 0x0000000825007c0c */ /* 0x000fe2000bf86270 */
[----:B------:R1:W4:Y:S01]  /*23f0*/  @!P5 LDG.E.U16 R156, desc[UR10][R78.64] ;  /* 0x0000000a4e9cd981 */ /* 0x000322000c1e1500 */
[----:B------:R-:W-:Y:S01]  /*2400*/  PRMT R158, RZ, 0x7610, R158 ;  /* 0x00007610ff9e7816 */ /* 0x000fe2000000009e */
[----:B------:R-:W-:Y:S01]  /*2410*/  IMAD.WIDE R74, R153, 0x2, R138 ;  /* 0x00000002994a7825 */ /* 0x000fe200078e028a */
[----:B------:R-:W-:-:S02]  /*2420*/  PRMT R73, RZ, 0x7610, R73 ;  /* 0x00007610ff497816 */ /* 0x000fc40000000049 */
[----:B------:R-:W-:Y:S01]  /*2430*/  PRMT R71, RZ, 0x7610, R71 ;  /* 0x00007610ff477816 */ /* 0x000fe20000000047 */
[----:B0-----:R-:W-:Y:S01]  /*2440*/  IMAD.WIDE R190, R149, 0x2, R138 ;  /* 0x0000000295be7825 */ /* 0x001fe200078e028a */
[----:B------:R-:W-:Y:S02]  /*2450*/  PRMT R146, RZ, 0x7610, R146 ;  /* 0x00007610ff927816 */ /* 0x000fe40000000092 */
[----:B------:R-:W-:Y:S01]  /*2460*/  PRMT R154, RZ, 0x7610, R154 ;  /* 0x00007610ff9a7816 */ /* 0x000fe2000000009a */
[--C-:B-1----:R-:W-:Y:S01]  /*2470*/  IMAD.WIDE R78, R159, 0x2, R138.reuse ;  /* 0x000000029f4e7825 */ /* 0x102fe200078e028a */
[----:B------:R-:W4:Y:S03]  /*2480*/  @!P1 LDG.E.U16 R73, desc[UR10][R74.64] ;  /* 0x0000000a4a499981 */ /* 0x000f26000c1e1500 */
[----:B------:R-:W-:Y:S01]  /*2490*/  IMAD.WIDE R194, R143, 0x2, R138 ;  /* 0x000000028fc27825 */ /* 0x000fe200078e028a */
[----:B------:R0:W4:Y:S01]  /*24a0*/  @!P0 LDG.E.U16 R158, desc[UR10][R78.64] ;  /* 0x0000000a4e9e8981 */ /* 0x000122000c1e1500 */
[----:B------:R-:W-:-:S02]  /*24b0*/  ISETP.GE.AND P0, PT, R33, UR8, PT ;  /* 0x0000000821007c0c */ /* 0x000fc4000bf06270 */
[----:B------:R-:W-:Y:S01]  /*24c0*/  ISETP.GE.AND P1, PT, R36, UR8, PT ;  /* 0x0000000824007c0c */ /* 0x000fe2000bf26270 */
[----:B------:R1:W4:Y:S01]  /*24d0*/  @!P3 LDG.E.U16 R71, desc[UR10][R190.64] ;  /* 0x0000000abe47b981 */ /* 0x000322000c1e1500 */
[----:B------:R-:W-:-:S03]  /*24e0*/  PRMT R150, RZ, 0x7610, R150 ;  /* 0x00007610ff967816 */ /* 0x000fc60000000096 */
[----:B------:R-:W4:Y:S01]  /*24f0*/  @!P4 LDG.E.U16 R154, desc[UR10][R194.64] ;  /* 0x0000000ac29ac981 */ /* 0x000f22000c1e1500 */
[--C-:B0-----:R-:W-:Y:S01]  /*2500*/  IMAD.WIDE R78, R147, 0x2, R138.reuse ;  /* 0x00000002934e7825 */ /* 0x101fe200078e028a */
[----:B------:R-:W-:Y:S02]  /*2510*/  ISETP.GE.AND P3, PT, R39, UR8, PT ;  /* 0x0000000827007c0c */ /* 0x000fe4000bf66270 */
[----:B------:R-:W-:Y:S02]  /*2520*/  ISETP.GE.AND P4, PT, R40, UR8, PT ;  /* 0x0000000828007c0c */ /* 0x000fe4000bf86270 */
[----:B------:R-:W4:Y:S01]  /*2530*/  @!P2 LDG.E.U16 R146, desc[UR10][R78.64] ;  /* 0x0000000a4e92a981 */ /* 0x000f22000c1e1500 */
[----:B------:R-:W-:Y:S01]  /*2540*/  ISETP.GE.AND P2, PT, R38, UR8, PT ;  /* 0x0000000826007c0c */ /* 0x000fe2000bf46270 */
[----:B------:R-:W-:Y:S01]  /*2550*/  IMAD.WIDE R76, R151, 0x2, R138 ;  /* 0x00000002974c7825 */ /* 0x000fe200078e028a */
[----:B------:R-:W-:Y:S02]  /*2560*/  PRMT R69, RZ, 0x7610, R69 ;  /* 0x00007610ff457816 */ /* 0x000fe40000000045 */
[----:B------:R-:W-:Y:S01]  /*2570*/  PRMT R67, RZ, 0x7610, R67 ;  /* 0x00007610ff437816 */ /* 0x000fe20000000043 */
[----:B------:R-:W-:Y:S01]  /*2580*/  IMAD.WIDE R192, R145, 0x2, R138 ;  /* 0x0000000291c07825 */ /* 0x000fe200078e028a */
[----:B------:R0:W4:Y:S01]  /*2590*/  @!P0 LDG.E.U16 R150, desc[UR10][R76.64] ;  /* 0x0000000a4c968981 */ /* 0x000122000c1e1500 */
[----:B------:R-:W-:-:S02]  /*25a0*/  PRMT R166, RZ, 0x7610, R166 ;  /* 0x00007610ffa67816 */ /* 0x000fc400000000a6 */
[----:B------:R-:W-:Y:S01]  /*25b0*/  PRMT R65, RZ, 0x7610, R65 ;  /* 0x00007610ff417816 */ /* 0x000fe20000000041 */
[--C-:B------:R-:W-:Y:S01]  /*25c0*/  IMAD.WIDE R74, R141, 0x2, R138.reuse ;  /* 0x000000028d4a7825 */ /* 0x100fe200078e028a */
[----:B------:R0:W4:Y:S03]  /*25d0*/  @!P1 LDG.E.U16 R69, desc[UR10][R192.64] ;  /* 0x0000000ac0459981 */ /* 0x000126000c1e1500 */
[--C-:B-1----:R-:W-:Y:S01]  /*25e0*/  IMAD.WIDE R190, R50, 0x2, R138.reuse ;  /* 0x0000000232be7825 */ /* 0x102fe200078e028a */
[----:B------:R1:W4:Y:S03]  /*25f0*/  @!P2 LDG.E.U16 R67, desc[UR10][R74.64] ;  /* 0x0000000a4a43a981 */ /* 0x000326000c1e1500 */
[----:B0-----:R-:W-:Y:S01]  /*2600*/  IMAD.WIDE R76, R53, 0x2, R138 ;  /* 0x00000002354c7825 */ /* 0x001fe200078e028a */
[----:B------:R-:W4:Y:S04]  /*2610*/  @!P4 LDG.E.U16 R65, desc[UR10][R190.64] ;  /* 0x0000000abe41c981 */ /* 0x000f28000c1e1500 */
[----:B------:R0:W4:Y:S01]  /*2620*/  @!P3 LDG.E.U16 R166, desc[UR10][R76.64] ;  /* 0x0000000a4ca6b981 */ /* 0x000122000c1e1500 */
[----:B------:R-:W-:Y:S01]  /*2630*/  BAR.SYNC.DEFER_BLOCKING 0x0 ;  /* 0x0000000000007b1d */ /* 0x000fe20000010000 */
[----:B------:R-:W-:-:S02]  /*2640*/  ISETP.GE.AND P1, PT, R9, UR8, PT ;  /* 0x0000000809007c0c */ /* 0x000fc4000bf26270 */
[----:B------:R-:W-:Y:S02]  /*2650*/  IADD3 R78, P0, R102, UR4, RZ ;  /* 0x00000004664e7c10 */ /* 0x000fe4000ff1e0ff */
[----:B------:R-:W-:Y:S02]  /*2660*/  IADD3 R192, P2, R100, UR4, RZ ;  /* 0x0000000464c07c10 */ /* 0x000fe4000ff5e0ff */
[----:B------:R-:W-:Y:S02]  /*2670*/  PRMT R168, RZ, 0x7610, R168 ;  /* 0x00007610ffa87816 */ /* 0x000fe400000000a8 */
[----:B------:R-:W-:Y:S02]  /*2680*/  IADD3.X R79, R103, UR5, RZ, P0, !PT ;  /* 0x00000005674f7c10 */ /* 0x000fe400087fe4ff */
[----:B------:R-:W-:Y:S02]  /*2690*/  IADD3.X R193, R101, UR5, RZ, P2, !PT ;  /* 0x0000000565c17c10 */ /* 0x000fe400097fe4ff */
[----:B------:R-:W-:-:S02]  /*26a0*/  IADD3 R194, P0, R98, UR4, RZ ;  /* 0x0000000462c27c10 */ /* 0x000fc4000ff1e0ff */
[----:B-1----:R-:W-:Y:S02]  /*26b0*/  IADD3 R74, P2, R96, UR4, RZ ;  /* 0x00000004604a7c10 */ /* 0x002fe4000ff5e0ff */
[----:B0-----:R-:W-:Y:S02]  /*26c0*/  IADD3 R76, P3, R94, UR4, RZ ;  /* 0x000000045e4c7c10 */ /* 0x001fe4000ff7e0ff */
[----:B------:R-:W-:Y:S02]  /*26d0*/  PRMT R223, RZ, 0x7610, R223 ;  /* 0x00007610ffdf7816 */ /* 0x000fe400000000df */
[----:B------:R-:W-:Y:S02]  /*26e0*/  PRMT R225, RZ, 0x7610, R225 ;  /* 0x00007610ffe17816 */ /* 0x000fe400000000e1 */
[----:B------:R-:W-:Y:S01]  /*26f0*/  PRMT R229, RZ, 0x7610, R229 ;  /* 0x00007610ffe57816 */ /* 0x000fe200000000e5 */
[----:B------:R0:W4:Y:S01]  /*2700*/  @!P1 LDG.E.U16 R168, desc[UR10][R192.64] ;  /* 0x0000000ac0a89981 */ /* 0x000122000c1e1500 */
[----:B------:R-:W-:-:S02]  /*2710*/  IADD3.X R195, R99, UR5, RZ, P0, !PT ;  /* 0x0000000563c37c10 */ /* 0x000fc400087fe4ff */
[----:B------:R-:W-:Y:S01]  /*2720*/  IADD3.X R75, R97, UR5, RZ, P2, !PT ;  /* 0x00000005614b7c10 */ /* 0x000fe200097fe4ff */
[----:B------:R1:W4:Y:S01]  /*2730*/  @!P1 LDG.E.U16 R223, desc[UR10][R78.64] ;  /* 0x0000000a4edf9981 */ /* 0x000322000c1e1500 */
[----:B------:R-:W-:Y:S02]  /*2740*/  IADD3.X R77, R95, UR5, RZ, P3, !PT ;  /* 0x000000055f4d7c10 */ /* 0x000fe40009ffe4ff */
[----:B------:R-:W-:Y:S01]  /*2750*/  IADD3 R190, P2, R90, UR4, RZ ;  /* 0x000000045abe7c10 */ /* 0x000fe2000ff5e0ff */
[----:B------:R1:W4:Y:S01]  /*2760*/  @!P1 LDG.E.U16 R225, desc[UR10][R194.64] ;  /* 0x0000000ac2e19981 */ /* 0x000322000c1e1500 */
[----:B0-----:R-:W-:Y:S02]  /*2770*/  IADD3 R192, P3, R88, UR4, RZ ;  /* 0x0000000458c07c10 */ /* 0x001fe4000ff7e0ff */
[----:B------:R-:W-:Y:S01]  /*2780*/  PRMT R227, RZ, 0x7610, R227 ;  /* 0x00007610ffe37816 */ /* 0x000fe200000000e3 */
[----:B------:R0:W4:Y:S01]  /*2790*/  @!P1 LDG.E.U16 R229, desc[UR10][R76.64] ;  /* 0x0000000a4ce59981 */ /* 0x000122000c1e1500 */
[----:B------:R-:W-:-:S02]  /*27a0*/  PRMT R172, RZ, 0x7610, R172 ;  /* 0x00007610ffac7816 */ /* 0x000fc400000000ac */
[----:B------:R-:W-:Y:S02]  /*27b0*/  IADD3.X R191, R91, UR5, RZ, P2, !PT ;  /* 0x000000055bbf7c10 */ /* 0x000fe400097fe4ff */
[----:B------:R-:W-:Y:S01]  /*27c0*/  IADD3.X R193, R89, UR5, RZ, P3, !PT ;  /* 0x0000000559c17c10 */ /* 0x000fe20009ffe4ff */
[----:B------:R0:W4:Y:S01]  /*27d0*/  @!P1 LDG.E.U16 R227, desc[UR10][R74.64] ;  /* 0x0000000a4ae39981 */ /* 0x000122000c1e1500 */
[----:B-1----:R-:W-:Y:S02]  /*27e0*/  IADD3 R78, P0, R92, UR4, RZ ;  /* 0x000000045c4e7c10 */ /* 0x002fe4000ff1e0ff */
[----:B------:R-:W-:Y:S01]  /*27f0*/  IADD3 R194, P3, R62, UR4, RZ ;  /* 0x000000043ec27c10 */ /* 0x000fe2000ff7e0ff */
[----:B------:R1:W4:Y:S01]  /*2800*/  @!P1 LDG.E.U16 R172, desc[UR10][R190.64] ;  /* 0x0000000abeac9981 */ /* 0x000322000c1e1500 */
[----:B0-----:R-:W-:Y:S02]  /*2810*/  IADD3 R76, P2, R84, UR4, RZ ;  /* 0x00000004544c7c10 */ /* 0x001fe4000ff5e0ff */
[----:B------:R-:W-:-:S02]  /*2820*/  PRMT R231, RZ, 0x7610, R231 ;  /* 0x00007610ffe77816 */ /* 0x000fc400000000e7 */
[----:B------:R-:W-:Y:S02]  /*2830*/  PRMT R170, RZ, 0x7610, R170 ;  /* 0x00007610ffaa7816 */ /* 0x000fe400000000aa */
[----:B------:R-:W-:Y:S02]  /*2840*/  PRMT R235, RZ, 0x7610, R235 ;  /* 0x00007610ffeb7816 */ /* 0x000fe400000000eb */
[----:B------:R-:W-:Y:S02]  /*2850*/  IADD3.X R79, R93, UR5, RZ, P0, !PT ;  /* 0x000000055d4f7c10 */ /* 0x000fe400087fe4ff */
[----:B------:R-:W-:Y:S01]  /*2860*/  IADD3.X R77, R85, UR5, RZ, P2, !PT ;  /* 0x00000005554d7c10 */ /* 0x000fe200097fe4ff */
[----:B------:R0:W4:Y:S01]  /*2870*/  @!P1 LDG.E.U16 R170, desc[UR10][R192.64] ;  /* 0x0000000ac0aa9981 */ /* 0x000122000c1e1500 */
[----:B------:R-:W-:Y:S02]  /*2880*/  IADD3.X R195, R63, UR5, RZ, P3, !PT ;  /* 0x000000053fc37c10 */ /* 0x000fe40009ffe4ff */
[----:B------:R-:W-:Y:S01]  /*2890*/  IADD3 R74, P0, R86, UR4, RZ ;  /* 0x00000004564a7c10 */ /* 0x000fe2000ff1e0ff */
[----:B------:R0:W4:Y:S01]  /*28a0*/  @!P1 LDG.E.U16 R231, desc[UR10][R78.64] ;  /* 0x0000000a4ee79981 */ /* 0x000122000c1e1500 */
[----:B-1----:R-:W-:-:S02]  /*28b0*/  IADD3 R190, P2, R58, UR4, RZ ;  /* 0x000000043abe7c10 */ /* 0x002fc4000ff5e0ff */
[----:B------:R-:W-:Y:S01]  /*28c0*/  IADD3.X R75, R87, UR5, RZ, P0, !PT ;  /* 0x00000005574b7c10 */ /* 0x000fe200087fe4ff */
[----:B------:R1:W4:Y:S01]  /*28d0*/  @!P1 LDG.E.U16 R235, desc[UR10][R194.64] ;  /* 0x0000000ac2eb9981 */ /* 0x000322000c1e1500 */
[----:B------:R-:W-:Y:S02]  /*28e0*/  IADD3.X R191, R59, UR5, RZ, P2, !PT ;  /* 0x000000053bbf7c10 */ /* 0x000fe400097fe4ff */
[----:B0-----:R-:W-:Y:S02]  /*28f0*/  IADD3 R192, P3, R56, UR4, RZ ;  /* 0x0000000438c07c10 */ /* 0x001fe4000ff7e0ff */
[----:B------:R-:W-:Y:S02]  /*2900*/  IADD3 R220, P4, R54, UR4, RZ ;  /* 0x0000000436dc7c10 */ /* 0x000fe4000ff9e0ff */
[----:B------:R-:W-:Y:S02]  /*2910*/  IADD3 R78, P0, R60, UR4, RZ ;  /* 0x000000043c4e7c10 */ /* 0x000fe4000ff1e0ff */
[----:B-1----:R-:W-:-:S02]  /*2920*/  IADD3 R194, P2, R104, UR4, RZ ;  /* 0x0000000468c27c10 */ /* 0x002fc4000ff5e0ff */
[----:B------:R-:W-:Y:S02]  /*2930*/  PRMT R233, RZ, 0x7610, R233 ;  /* 0x00007610ffe97816 */ /* 0x000fe400000000e9 */
[----:B------:R-:W-:Y:S02]  /*2940*/  PRMT R174, RZ, 0x7610, R174 ;  /* 0x00007610ffae7816 */ /* 0x000fe400000000ae */
[----:B------:R-:W-:Y:S02]  /*2950*/  PRMT R237, RZ, 0x7610, R237 ;  /* 0x00007610ffed7816 */ /* 0x000fe400000000ed */
[----:B------:R-:W-:Y:S01]  /*2960*/  PRMT R239, RZ, 0x7610, R239 ;  /* 0x00007610ffef7816 */ /* 0x000fe200000000ef */
[----:B------:R-:W4:Y:S01]  /*2970*/  @!P1 LDG.E.U16 R233, desc[UR10][R74.64] ;  /* 0x0000000a4ae99981 */ /* 0x000f22000c1e1500 */
[----:B------:R-:W-:Y:S02]  /*2980*/  PRMT R241, RZ, 0x7610, R241 ;  /* 0x00007610fff17816 */ /* 0x000fe400000000f1 */
[----:B------:R-:W-:Y:S01]  /*2990*/  PRMT R176, RZ, 0x7610, R176 ;  /* 0x00007610ffb07816 */ /* 0x000fe200000000b0 */
[----:B------:R0:W4:Y:S01]  /*29a0*/  @!P1 LDG.E.U16 R174, desc[UR10][R76.64] ;  /* 0x0000000a4cae9981 */ /* 0x000122000c1e1500 */
[----:B------:R-:W-:-:S02]  /*29b0*/  PRMT R200, RZ, 0x7610, R200 ;  /* 0x00007610ffc87816 */ /* 0x000fc400000000c8 */
[----:B------:R-:W-:Y:S01]  /*29c0*/  IADD3.X R79, R61, UR5, RZ, P0, !PT ;  /* 0x000000053d4f7c10 */ /* 0x000fe200087fe4ff */
[----:B------:R-:W4:Y:S01]  /*29d0*/  @!P1 LDG.E.U16 R239, desc[UR10][R190.64] ;  /* 0x0000000abeef9981 */ /* 0x000f22000c1e1500 */
[----:B------:R-:W-:Y:S02]  /*29e0*/  IADD3.X R193, R57, UR5, RZ, P3, !PT ;  /* 0x0000000539c17c10 */ /* 0x000fe40009ffe4ff */
[----:B------:R-:W-:Y:S01]  /*29f0*/  IADD3.X R221, R55, UR5, RZ, P4, !PT ;  /* 0x0000000537dd7c10 */ /* 0x000fe2000a7fe4ff */
[----:B------:R1:W4:Y:S01]  /*2a00*/  @!P1 LDG.E.U16 R237, desc[UR10][R78.64] ;  /* 0x0000000a4eed9981 */ /* 0x000322000c1e1500 */
[----:B------:R-:W-:Y:S02]  /*2a10*/  IADD3.X R195, R105, UR5, RZ, P2, !PT ;  /* 0x0000000569c37c10 */ /* 0x000fe400097fe4ff */
[----:B------:R-:W-:Y:S01]  /*2a20*/  IADD3 R196, P3, R132, UR4, RZ ;  /* 0x0000000484c47c10 */ /* 0x000fe2000ff7e0ff */
[----:B------:R2:W4:Y:S01]  /*2a30*/  @!P1 LDG.E.U16 R241, desc[UR10][R192.64] ;  /* 0x0000000ac0f19981 */ /* 0x000522000c1e1500 */
[----:B------:R-:W-:-:S02]  /*2a40*/  ISETP.GE.AND P0, PT, R10, UR8, PT ;  /* 0x000000080a007c0c */ /* 0x000fc4000bf06270 */
[----:B------:R-:W-:Y:S01]  /*2a50*/  IADD3.X R197, R133, UR5, RZ, P3, !PT ;  /* 0x0000000585c57c10 */ /* 0x000fe20009ffe4ff */
[----:B------:R-:W4:Y:S01]  /*2a60*/  @!P1 LDG.E.U16 R176, desc[UR10][R220.64] ;  /* 0x0000000adcb09981 */ /* 0x000f22000c1e1500 */
[----:B0-----:R-:W-:Y:S02]  /*2a70*/  IADD3 R76, P2, R128, UR4, RZ ;  /* 0x00000004804c7c10 */ /* 0x001fe4000ff5e0ff */
[----:B-1----:R-:W-:Y:S01]  /*2a80*/  IADD3 R78, P3, R126, UR4, RZ ;  /* 0x000000047e4e7c10 */ /* 0x002fe2000ff7e0ff */
[----:B------:R0:W4:Y:S01]  /*2a90*/  @!P1 LDG.E.U16 R200, desc[UR10][R194.64] ;  /* 0x0000000ac2c89981 */ /* 0x000122000c1e1500 */
[----:B------:R-:W-:Y:S02]  /*2aa0*/  IADD3 R74, P1, R130, UR4, RZ ;  /* 0x00000004824a7c10 */ /* 0x000fe4000ff3e0ff */
[----:B------:R-:W-:Y:S02]  /*2ab0*/  PRMT R188, RZ, 0x7610, R188 ;  /* 0x00007610ffbc7816 */ /* 0x000fe400000000bc */
[----:B------:R-:W-:-:S02]  /*2ac0*/  PRMT R186, RZ, 0x7610, R186 ;  /* 0x00007610ffba7816 */ /* 0x000fc400000000ba */
[----:B------:R-:W-:Y:S02]  /*2ad0*/  IADD3.X R75, R131, UR5, RZ, P1, !PT ;  /* 0x00000005834b7c10 */ /* 0x000fe40008ffe4ff */
[----:B------:R-:W-:Y:S02]  /*2ae0*/  IADD3.X R77, R129, UR5, RZ, P2, !PT ;  /* 0x00000005814d7c10 */ /* 0x000fe400097fe4ff */
[----:B------:R-:W-:Y:S01]  /*2af0*/  PRMT R251, RZ, 0x7610, R251 ;  /* 0x00007610fffb7816 */ /* 0x000fe200000000fb */
[----:B------:R1:W4:Y:S01]  /*2b00*/  @!P0 LDG.E.U16 R188, desc[UR10][R74.64] ;  /* 0x0000000a4abc8981 */ /* 0x000322000c1e1500 */
[----:B------:R-:W-:Y:S02]  /*2b10*/  IADD3.X R79, R127, UR5, RZ, P3, !PT ;  /* 0x000000057f4f7c10 */ /* 0x000fe40009ffe4ff */
[----:B------:R-:W-:Y:S01]  /*2b20*/  IADD3 R190, P1, R124, UR4, RZ ;  /* 0x000000047cbe7c10 */ /* 0x000fe2000ff3e0ff */
[----:B------:R3:W4:Y:S01]  /*2b30*/  @!P0 LDG.E.U16 R186, desc[UR10][R76.64] ;  /* 0x0000000a4cba8981 */ /* 0x000722000c1e1500 */
[----:B--2---:R-:W-:-:S02]  /*2b40*/  IADD3 R192, P2, R122, UR4, RZ ;  /* 0x000000047ac07c10 */ /* 0x004fc4000ff5e0ff */
[----:B0-----:R-:W-:Y:S01]  /*2b50*/  IADD3 R194, P3, R118, UR4, RZ ;  /* 0x0000000476c27c10 */ /* 0x001fe2000ff7e0ff */
[----:B------:R0:W2:Y:S01]  /*2b60*/  @!P0 LDG.E.U16 R251, desc[UR10][R78.64] ;  /* 0x0000000a4efb8981 */ /* 0x0000a2000c1e1500 */
[----:B------:R-:W-:Y:S02]  /*2b70*/  PRMT R198, RZ, 0x7610, R198 ;  /* 0x00007610ffc67816 */ /* 0x000fe400000000c6 */
[----:B------:R-:W-:Y:S02]  /*2b80*/  PRMT R247, RZ, 0x7610, R247 ;  /* 0x00007610fff77816 */ /* 0x000fe400000000f7 */
[----:B------:R-:W-:Y:S02]  /*2b90*/  PRMT R249, RZ, 0x7610, R249 ;  /* 0x00007610fff97816 */ /* 0x000fe400000000f9 */
[----:B------:R-:W-:Y:S01]  /*2ba0*/  IADD3.X R191, R125, UR5, RZ, P1, !PT ;  /* 0x000000057dbf7c10 */ /* 0x000fe20008ffe4ff */
[----:B------:R5:W2:Y:S01]  /*2bb0*/  @!P0 LDG.E.U16 R198, desc[UR10][R196.64] ;  /* 0x0000000ac4c68981 */ /* 0x000aa2000c1e1500 */
[----:B------:R-:W-:-:S02]  /*2bc0*/  PRMT R184, RZ, 0x7610, R184 ;  /* 0x00007610ffb87816 */ /* 0x000fc400000000b8 */
[----:B------:R-:W-:Y:S01]  /*2bd0*/  IADD3.X R193, R123, UR5, RZ, P2, !PT ;  /* 0x000000057bc17c10 */ /* 0x000fe200097fe4ff */
[----:B------:R-:W2:Y:S01]  /*2be0*/  @!P0 LDG.E.U16 R249, desc[UR10][R190.64] ;  /* 0x0000000abef98981 */ /* 0x000ea2000c1e1500 */
[----:B------:R-:W-:Y:S02]  /*2bf0*/  IADD3.X R195, R119, UR5, RZ, P3, !PT ;  /* 0x0000000577c37c10 */ /* 0x000fe40009ffe4ff */
[----:B-1----:R-:W-:Y:S01]  /*2c00*/  IADD3 R74, P1, R110, UR4, RZ ;  /* 0x000000046e4a7c10 */ /* 0x002fe2000ff3e0ff */
[----:B------:R-:W2:Y:S01]  /*2c10*/  @!P0 LDG.E.U16 R184, desc[UR10][R192.64] ;  /* 0x0000000ac0b88981 */ /* 0x000ea2000c1e1500 */
[----:B---3--:R-:W-:Y:S02]  /*2c20*/  IADD3 R76, P2, R108, UR4, RZ ;  /* 0x000000046c4c7c10 */ /* 0x008fe4000ff5e0ff */
[----:B0-----:R-:W-:Y:S01]  /*2c30*/  IADD3 R78, P3, R106, UR4, RZ ;  /* 0x000000046a4e7c10 */ /* 0x001fe2000ff7e0ff */
[----:B------:R0:W3:Y:S01]  /*2c40*/  @!P0 LDG.E.U16 R247, desc[UR10][R194.64] ;  /* 0x0000000ac2f78981 */ /* 0x0000e2000c1e1500 */
[----:B------:R-:W-:-:S02]  /*2c50*/  PRMT R221, RZ, 0x7610, R221 ;  /* 0x00007610ffdd7816 */ /* 0x000fc400000000dd */
[----:B------:R-:W-:Y:S02]  /*2c60*/  IADD3.X R75, R111, UR5, RZ, P1, !PT ;  /* 0x000000056f4b7c10 */ /* 0x000fe40008ffe4ff */
[----:B-----5:R-:W-:Y:S02]  /*2c70*/  PRMT R197, RZ, 0x7610, R197 ;  /* 0x00007610ffc57816 */ /* 0x020fe400000000c5 */
[----:B------:R-:W-:Y:S01]  /*2c80*/  IADD3.X R77, R109, UR5, RZ, P2, !PT ;  /* 0x000000056d4d7c10 */ /* 0x000fe200097fe4ff */
[----:B------:R1:W5:Y:S01]  /*2c90*/  @!P0 LDG.E.U16 R221, desc[UR10][R74.64] ;  /* 0x0000000a4add8981 */ /* 0x000362000c1e1500 */
[----:B------:R-:W-:Y:S02]  /*2ca0*/  PRMT R178, RZ, 0x7610, R178 ;  /* 0x00007610ffb27816 */ /* 0x000fe400000000b2 */
[----:B------:R-:W-:Y:S01]  /*2cb0*/  IADD3.X R79, R107, UR5, RZ, P3, !PT ;  /* 0x000000056b4f7c10 */ /* 0x000fe20009ffe4ff */
[----:B------:R1:W3:Y:S01]  /*2cc0*/  @!P0 LDG.E.U16 R197, desc[UR10][R76.64] ;  /* 0x0000000a4cc58981 */ /* 0x0002e2000c1e1500 */
[----:B0-----:R-:W-:-:S02]  /*2cd0*/  IADD3 R194, P2, R114, UR4, RZ ;  /* 0x0000000472c27c10 */ /* 0x001fc4000ff5e0ff */
[----:B------:R-:W-:Y:S01]  /*2ce0*/  IADD3 R190, P3, R112, UR4, RZ ;  /* 0x0000000470be7c10 */ /* 0x000fe2000ff7e0ff */
[----:B------:R0:W5:Y:S01]  /*2cf0*/  @!P0 LDG.E.U16 R178, desc[UR10][R78.64] ;  /* 0x0000000a4eb28981 */ /* 0x000162000c1e1500 */
[----:B------:R-:W-:Y:S02]  /*2d00*/  IADD3 R192, P1, R116, UR4, RZ ;  /* 0x0000000474c07c10 */ /* 0x000fe4000ff3e0ff */
[----:B------:R-:W-:Y:S02]  /*2d10*/  IADD3.X R195, R115, UR5, RZ, P2, !PT ;  /* 0x0000000573c37c10 */ /* 0x000fe400097fe4ff */
[----:B------:R-:W-:Y:S02]  /*2d20*/  IADD3.X R191, R113, UR5, RZ, P3, !PT ;  /* 0x0000000571bf7c10 */ /* 0x000fe40009ffe4ff */
[----:B------:R-:W-:Y:S02]  /*2d30*/  PRMT R243, RZ, 0x7610, R243 ;  /* 0x00007610fff37816 */ /* 0x000fe400000000f3 */
[----:B------:R-:W-:-:S02]  /*2d40*/  IADD3.X R193, R117, UR5, RZ, P1, !PT ;  /* 0x0000000575c17c10 */ /* 0x000fc40008ffe4ff */
[----:B-1----:R-:W-:Y:S02]  /*2d50*/  IADD3 R74, P2, R134, UR4, RZ ;  /* 0x00000004864a7c10 */ /* 0x002fe4000ff5e0ff */
[----:B------:R-:W-:Y:S01]  /*2d60*/  PRMT R245, RZ, 0x7610, R245 ;  /* 0x00007610fff57816 */ /* 0x000fe200000000f5 */
[----:B------:R-:W3:Y:S01]  /*2d70*/  @!P0 LDG.E.U16 R243, desc[UR10][R190.64] ;  /* 0x0000000abef38981 */ /* 0x000ee2000c1e1500 */
[----:B------:R-:W-:Y:S02]  /*2d80*/  IADD3 R76, P3, R120, UR4, RZ ;  /* 0x00000004784c7c10 */ /* 0x000fe4000ff7e0ff */
[----:B0-----:R-:W-:Y:S02]  /*2d90*/  IADD3 R78, P1, R136, UR4, RZ ;  /* 0x00000004884e7c10 */ /* 0x001fe4000ff3e0ff */
[----:B------:R-:W-:Y:S01]  /*2da0*/  PRMT R180, RZ, 0x7610, R180 ;  /* 0x00007610ffb47816 */ /* 0x000fe200000000b4 */
[----:B------:R-:W3:Y:S01]  /*2db0*/  @!P0 LDG.E.U16 R245, desc[UR10][R194.64] ;  /* 0x0000000ac2f58981 */ /* 0x000ee2000c1e1500 */
[----:B------:R-:W-:-:S02]  /*2dc0*/  PRMT R196, RZ, 0x7610, R196 ;  /* 0x00007610ffc47816 */ /* 0x000fc400000000c4 */
[----:B------:R-:W-:Y:S02]  /*2dd0*/  IADD3.X R75, R135, UR5, RZ, P2, !PT ;  /* 0x00000005874b7c10 */ /* 0x000fe400097fe4ff */
[----:B------:R-:W-:Y:S01]  /*2de0*/  PRMT R182, RZ, 0x7610, R182 ;  /* 0x00007610ffb67816 */ /* 0x000fe200000000b6 */
[----:B------:R-:W3:Y:S01]  /*2df0*/  @!P0 LDG.E.U16 R180, desc[UR10][R192.64] ;  /* 0x0000000ac0b48981 */ /* 0x000ee2000c1e1500 */
[----:B------:R-:W-:Y:S02]  /*2e00*/  PRMT R202, RZ, 0x7610, R202 ;  /* 0x00007610ffca7816 */ /* 0x000fe400000000ca */
[----:B------:R-:W-:Y:S01]  /*2e10*/  IADD3.X R77, R121, UR5, RZ, P3, !PT ;  /* 0x00000005794d7c10 */ /* 0x000fe20009ffe4ff */
[----:B------:R-:W3:Y:S01]  /*2e20*/  @!P0 LDG.E.U16 R196, desc[UR10][R74.64] ;  /* 0x0000000a4ac48981 */ /* 0x000ee2000c1e1500 */
[----:B------:R-:W-:-:S03]  /*2e30*/  IADD3.X R79, R137, UR5, RZ, P1, !PT ;  /* 0x00000005894f7c10 */ /* 0x000fc60008ffe4ff */
[----:B------:R-:W3:Y:S04]  /*2e40*/  @!P0 LDG.E.U16 R182, desc[UR10][R76.64] ;  /* 0x0000000a4cb68981 */ /* 0x000ee8000c1e1500 */
[----:B------:R-:W3:Y:S04]  /*2e50*/  @!P0 LDG.E.U16 R202, desc[UR10][R78.64] ;  /* 0x0000000a4eca8981 */ /* 0x000ee8000c1e1500 */
[----:B------:R-:W-:Y:S04]  /*2e60*/  STS.U16 [R45+UR6], R66 ;  /* 0x000000422d007988 */ /* 0x000fe80008000406 */
[----:B------:R-:W-:Y:S04]  /*2e70*/  STS.U16 [R45+UR6+0x100], R68 ;  /* 0x000100442d007988 */ /* 0x000fe80008000406 */
[----:B------:R-:W-:Y:S04]  /*2e80*/  STS.U16 [R45+UR6+0x200], R64 ;  /* 0x000200402d007988 */ /* 0x000fe80008000406 */
[----:B----4-:R-:W-:Y:S04]  /*2e90*/  STS.U16 [R45+UR6+0x300], R72 ;  /* 0x000300482d007988 */ /* 0x010fe80008000406 */
[----:B------:R-:W-:Y:S04]  /*2ea0*/  STS.U16 [R45+UR6+0x400], R152 ;  /* 0x000400982d007988 */ /* 0x000fe80008000406 */
        /* <DEDUP_REMOVED lines=29> */
[----:B--2---:R-:W-:Y:S04]  /*3080*/  STS.U16 [R45+UR6+0x1880], R184 ;  /* 0x001880b82d007988 */ /* 0x004fe80008000406 */
[----:B-----5:R-:W-:Y:S04]  /*3090*/  STS.U16 [R45+UR6+0x1080], R178 ;  /* 0x001080b22d007988 */ /* 0x020fe80008000406 */
[----:B------:R-:W-:Y:S04]  /*30a0*/  STS.U16 [R140+UR6+0x1100], R241 ;  /* 0x001100f18c007988 */ /* 0x000fe80008000406 */
[----:B---3--:R-:W-:Y:S04]  /*30b0*/  STS.U16 [R140+UR6+0x1180], R197 ;  /* 0x001180c58c007988 */ /* 0x008fe80008000406 */
        /* <DEDUP_REMOVED lines=25> */
[----:B------:R-:W-:Y:S01]  /*3250*/  STS.U16 [R11+UR6+0x1f80], R202 ;  /* 0x001f80ca0b007988 */ /* 0x000fe20008000406 */
[----:B------:R-:W-:Y:S06]  /*3260*/  BAR.SYNC.DEFER_BLOCKING 0x0 ;  /* 0x0000000000007b1d */ /* 0x000fec0000010000 */
[----:B------:R-:W-:Y:S04]  /*3270*/  LDSM.16.MT88.4 R64, [R8] ;  /* 0x000000000840783b */ /* 0x000fe80000004200 */
[----:B------:R-:W0:Y:S04]  /*3280*/  LDSM.16.M88.4 R72, [R7+UR6+0x1000] ;  /* 0x001000060748783b */ /* 0x000e280008000200 */
[----:B------:R-:W1:Y:S04]  /*3290*/  LDSM.16.MT88.4 R76, [R8+0x200] ;  /* 0x00020000084c783b */ /* 0x000e680000004200 */
[----:B------:R-:W-:Y:S01]  /*32a0*/  LDSM.16.M88.4 R68, [R12+UR6+0x1000] ;  /* 0x001000060c44783b */ /* 0x000fe20008000200 */
[----:B0-----:R-:W-:Y:S03]  /*32b0*/  HMMA.16816.F32.BF16 R80, R64, R72, R80 ;  /* 0x000000484050723c */ /* 0x001fe60000041850 */
[----:B------:R-:W0:-:S15]  /*32c0*/  LDSM.16.MT88.4 R64, [R8+0x400] ;  /* 0x000400000840783b */ /* 0x000e1e0000004200 */
[----:B------:R-:W-:-:S06]  /*32d0*/  NOP ;  /* 0x0000000000007918 */ /* 0x000fcc0000000000 */
[----:B-1----:R-:W-:Y:S01]  /*32e0*/  HMMA.16816.F32.BF16 R80, R76, R74, R80 ;  /* 0x0000004a4c50723c */ /* 0x002fe20000041850 */
[----:B------:R-:W1:Y:S04]  /*32f0*/  LDSM.16.MT88.4 R72, [R8+0x600] ;  /* 0x000600000848783b */ /* 0x000e680000004200 */
[----:B------:R-:W-:-:S15]  /*3300*/  LDSM.16.M88.4 R76, [R7+UR6+0x1080] ;  /* 0x00108006074c783b */ /* 0x000fde0008000200 */
[----:B------:R-:W-:-:S04]  /*3310*/  NOP ;  /* 0x0000000000007918 */ /* 0x000fc80000000000 */
[----:B0-----:R-:W-:Y:S01]  /*3320*/  HMMA.16816.F32.BF16 R80, R64, R68, R80 ;  /* 0x000000444050723c */ /* 0x001fe20000041850 */
[----:B------:R-:W0:-:S15]  /*3330*/  LDSM.16.MT88.4 R64, [R8+0x800] ;  /* 0x000800000840783b */ /* 0x000e1e0000004200 */
[----:B------:R-:W-:-:S08]  /*3340*/  NOP ;  /* 0x0000000000007918 */ /* 0x000fd00000000000 */
        /* <DEDUP_REMOVED lines=8> */
[----:B------:R-:W1:Y:S01]  /*33d0*/  LDSM.16.MT88.4 R68, [R8+0xe00] ;  /* 0x000e00000844783b */ /* 0x000e620000004200 */
[----:B------:R-:W-:-:S05]  /*33e0*/  VIADD R41, R41, 0xffffffff ;  /* 0xffffffff29297836 */ /* 0x000fca0000000000 */
[----:B------:R-:W-:-:S15]  /*33f0*/  ISETP.NE.U32.AND P0, PT, R41, RZ, PT ;  /* 0x000000ff2900720c */ /* 0x000fde0003f05070 */
[----:B------:R-:W-:-:S02]  /*3400*/  NOP ;  /* 0x0000000000007918 */ /* 0x000fc40000000000 */
[----:B0-----:R-:W-:Y:S01]  /*3410*/  HMMA.16816.F32.BF16 R64, R72, R80, R64 ;  /* 0x000000504840723c */ /* 0x001fe20000041840 */
[----:B------:R-:W-:Y:S02]  /*3420*/  UIMAD.WIDE UR4, UR7, 0x2, UR4 ;  /* 0x00000002070478a5 */ /* 0x000fe4000f8e0204 */
[----:B------:R-:W-:Y:S01]  /*3430*/  UIADD3 UR8, UR8, -0x80, URZ ;  /* 0xffffff8008087890 */ /* 0x000fe2000fffe03f */
[----:B------:R-:W-:-:S15]  /*3440*/  IMAD.WIDE R138, R49, 0x2, R138 ;  /* 0x00000002318a7825 */ /* 0x000fde00078e028a */
[----:B------:R-:W-:-:S05]  /*3450*/  NOP ;  /* 0x0000000000007918 */ /* 0x000fca0000000000 */
[----:B-1----:R-:W-:Y:S01]  /*3460*/  HMMA.16816.F32.BF16 R80, R68, R82, R64 ;  /* 0x000000524450723c */ /* 0x002fe20000041840 */
[----:B------:R-:W-:-:S08]  /*3470*/  NOP ;  /* 0x0000000000007918 */ /* 0x000fd00000000000 */
[----:B------:R-:W-:-:S15]  /*3480*/  @P0 BRA `(.L_x_1) ;  /* 0xffffffe8005c0947 */ /* 0x000fde000383ffff */
[----:B------:R-:W-:Y:S02]  /*3490*/  F2FP.BF16.F32.PACK_AB R82, R83, R82 ;  /* 0x000000525352723e */ /* 0x000fe400000010ff */
[----:B------:R-:W-:-:S07]  /*34a0*/  F2FP.BF16.F32.PACK_AB R80, R81, R80 ;  /* 0x000000505150723e */ /* 0x000fce00000010ff */
.L_x_0:
[----:B------:R-:W-:Y:S01]  /*34b0*/  BAR.SYNC.DEFER_BLOCKING 0x0 ;  /* 0x0000000000007b1d */ /* 0x000fe20000010000 */
[----:B------:R-:W-:Y:S01]  /*34c0*/  SHF.R.S32.HI R9, RZ, 0x3, R0 ;  /* 0x00000003ff097819 */ /* 0x000fe20000011400 */
[----:B------:R-:W-:Y:S01]  /*34d0*/  IMAD.SHL.U32 R8, R0, 0x8, RZ ;  /* 0x0000000800087824 */ /* 0x000fe200078e00ff */
[----:B------:R-:W-:Y:S02]  /*34e0*/  LOP3.LUT R4, R4, 0x3c, RZ, 0xc0, !PT ;  /* 0x0000003c04047812 */ /* 0x000fe400078ec0ff */
[----:B------:R-:W-:Y:S01]  /*34f0*/  SGXT R9, R9, 0x1 ;  /* 0x000000010909781a */ /* 0x000fe20000000200 */
[----:B------:R-:W-:Y:S01]  /*3500*/  ULDC UR4, c[0x0][0x244] ;  /* 0x0000910000047ab9 */ /* 0x000fe20000000800 */
[----:B------:R-:W-:Y:S02]  /*3510*/  LOP3.LUT R7, R0, 0x20, RZ, 0xc0, !PT ;  /* 0x0000002000077812 */ /* 0x000fe400078ec0ff */
[----:B------:R-:W-:Y:S02]  /*3520*/  LOP3.LUT R9, R9, 0xc0, RZ, 0xc0, !PT ;  /* 0x000000c009097812 */ /* 0x000fe400078ec0ff */
[----:B------:R-:W-:Y:S01]  /*3530*/  LOP3.LUT R4, R4, 0x40, R5, 0xf8, !PT ;  /* 0x0000004004047812 */ /* 0x000fe200078ef805 */
[----:B------:R-:W-:Y:S01]  /*3540*/  IMAD.SHL.U32 R5, R7, 0x2, RZ ;  /* 0x0000000207057824 */ /* 0x000fe200078e00ff */
[----:B------:R-:W-:-:S02]  /*3550*/  LOP3.LUT R8, R9, 0x38, R8, 0xf8, !PT ;  /* 0x0000003809087812 */ /* 0x000fc400078ef808 */
[----:B------:R-:W-:Y:S02]  /*3560*/  LEA.HI R4, R7, R4, RZ, 0x1c ;  /* 0x0000000407047211 */ /* 0x000fe400078fe0ff */
[----:B------:R-:W-:Y:S02]  /*3570*/  LOP3.LUT R10, R8, R5, RZ, 0x3c, !PT ;  /* 0x00000005080a7212 */ /* 0x000fe400078e3cff */
[----:B------:R-:W-:Y:S02]  /*3580*/  SHF.R.S32.HI R5, RZ, 0x4, R0 ;  /* 0x00000004ff057819 */ /* 0x000fe40000011400 */
[----:B------:R-:W-:Y:S02]  /*3590*/  PRMT R12, R80, 0x7632, R12 ;  /* 0x00007632500c7816 */ /* 0x000fe4000000000c */
[C---:B------:R-:W-:Y:S01]  /*35a0*/  LOP3.LUT R0, R4.reuse, 0x4, RZ, 0x3c, !PT ;  /* 0x0000000404007812 */ /* 0x040fe200078e3cff */
[----:B------:R0:W-:Y:S01]  /*35b0*/  STS.U16 [R4+UR6], R80 ;  /* 0x0000005004007988 */ /* 0x0001e20008000406 */
[----:B------:R-:W-:-:S02]  /*35c0*/  LOP3.LUT R7, R4, 0x40, RZ, 0x3c, !PT ;  /* 0x0000004004077812 */ /* 0x000fc400078e3cff */
[----:B------:R-:W-:Y:S01]  /*35d0*/  PRMT R14, R82, 0x7632, R14 ;  /* 0x00007632520e7816 */ /* 0x000fe2000000000e */
[----:B------:R1:W-:Y:S01]  /*35e0*/  STS.U16 [R0+UR6+0x100], R12 ;  /* 0x0001000c00007988 */ /* 0x0003e20008000406 */
[----:B------:R-:W-:Y:S02]  /*35f0*/  LOP3.LUT R8, R4, 0x44, RZ, 0x3c, !PT ;  /* 0x0000004404087812 */ /* 0x000fe400078e3cff */
[----:B------:R-:W-:Y:S01]  /*3600*/  SGXT R5, R5, 0x1 ;  /* 0x000000010505781a */ /* 0x000fe20000000200 */
[----:B------:R-:W-:Y:S01]  /*3610*/  STS.U16 [R7+UR6+0x80], R82 ;  /* 0x0000805207007988 */ /* 0x000fe20008000406 */
[----:B0-----:R-:W-:-:S03]  /*3620*/  LOP3.LUT R4, R6, 0x8, R3, 0xfe, !PT ;  /* 0x0000000806047812 */ /* 0x001fc600078efe03 */
[----:B------:R0:W-:Y:S01]  /*3630*/  STS.U16 [R8+UR6+0x180], R14 ;  /* 0x0001800e08007988 */ /* 0x0001e20008000406 */
[----:B------:R-:W-:Y:S01]  /*3640*/  LOP3.LUT R10, R10, 0x104, R5, 0xf8, !PT ;  /* 0x000001040a0a7812 */ /* 0x000fe200078ef805 */
[----:B------:R-:W-:Y:S01]  /*3650*/  IMAD R5, R2, UR4, RZ ;  /* 0x0000000402057c24 */ /* 0x000fe2000f8e02ff */
[----:B------:R-:W-:Y:S01]  /*3660*/  ULDC.64 UR4, c[0x0][0x220] ;  /* 0x0000880000047ab9 */ /* 0x000fe20000000a00 */
[----:B------:R-:W-:Y:S01]  /*3670*/  BAR.SYNC.DEFER_BLOCKING 0x0 ;  /* 0x0000000000007b1d */ /* 0x000fe20000010000 */
[----:B------:R-:W-:Y:S02]  /*3680*/  LOP3.LUT R9, R10, 0x4, RZ, 0x3c, !PT ;  /* 0x000000040a097812 */ /* 0x000fe400078e3cff */
[----:B-1----:R-:W-:Y:S02]  /*3690*/  LOP3.LUT R0, R6, 0xc, R3, 0xfe, !PT ;  /* 0x0000000c06007812 */ /* 0x002fe400078efe03 */
[----:B0-----:R-:W-:Y:S01]  /*36a0*/  LEA R8, P1, R5, UR4, 0x1 ;  /* 0x0000000405087c11 */ /* 0x001fe2000f8208ff */
[----:B------:R-:W-:-:S03]  /*36b0*/  ULDC UR4, c[0x0][0x248] ;  /* 0x0000920000047ab9 */ /* 0x000fc60000000800 */
[----:B------:R-:W-:Y:S01]  /*36c0*/  LEA.HI.X.SX32 R12, R5, UR5, 0x1, P1 ;  /* 0x00000005050c7c11 */ /* 0x000fe200088f0eff */
[----:B------:R0:W1:Y:S04]  /*36d0*/  LDS R11, [R10+UR6] ;  /* 0x000000060a0b7984 */ /* 0x0000680008000800 */
[----:B------:R2:W3:Y:S01]  /*36e0*/  LDS R13, [R9+UR6] ;  /* 0x00000006090d7984 */ /* 0x0004e20008000800 */
[----:B------:R-:W-:Y:S02]  /*36f0*/  ULDC.64 UR6, c[0x0][0x228] ;  /* 0x00008a0000067ab9 */ /* 0x000fe40000000a00 */
[----:B------:R-:W-:Y:S01]  /*3700*/  ISETP.GE.AND P0, PT, R2, UR6, PT ;  /* 0x0000000602007c0c */ /* 0x000fe2000bf06270 */
[----:B0-----:R-:W-:Y:S01]  /*3710*/  IMAD R10, R0, UR4, RZ ;  /* 0x00000004000a7c24 */ /* 0x001fe2000f8e02ff */
[----:B------:R-:W-:-:S02]  /*3720*/  LOP3.LUT R2, R6, R3, RZ, 0xfc, !PT ;  /* 0x0000000306027212 */ /* 0x000fc400078efcff */
[----:B------:R-:W-:Y:S01]  /*3730*/  LOP3.LUT R3, R6, 0x4, R3, 0xfe, !PT ;  /* 0x0000000406037812 */ /* 0x000fe200078efe03 */
[----:B--2---:R-:W-:Y:S01]  /*3740*/  IMAD R9, R4, UR4, RZ ;  /* 0x0000000404097c24 */ /* 0x004fe2000f8e02ff */
[C---:B------:R-:W-:Y:S01]  /*3750*/  ISETP.LT.AND P3, PT, R2.reuse, UR7, !P0 ;  /* 0x0000000702007c0c */ /* 0x040fe2000c761270 */
[----:B------:R-:W-:Y:S01]  /*3760*/  IMAD R5, R2, UR4, RZ ;  /* 0x0000000402057c24 */ /* 0x000fe2000f8e02ff */
[C---:B------:R-:W-:Y:S01]  /*3770*/  ISETP.LT.AND P2, PT, R3.reuse, UR7, !P0 ;  /* 0x0000000703007c0c */ /* 0x040fe2000c741270 */
[----:B------:R-:W-:Y:S01]  /*3780*/  IMAD R7, R3, UR4, RZ ;  /* 0x0000000403077c24 */ /* 0x000fe2000f8e02ff */
[----:B------:R-:W-:Y:S02]  /*3790*/  ISETP.LT.AND P1, PT, R4, UR7, !P0 ;  /* 0x0000000704007c0c */ /* 0x000fe4000c721270 */
[----:B------:R-:W-:Y:S02]  /*37a0*/  ISETP.LT.AND P0, PT, R0, UR7, !P0 ;  /* 0x0000000700007c0c */ /* 0x000fe4000c701270 */
[----:B------:R-:W-:-:S02]  /*37b0*/  LEA R2, P4, R5, R8, 0x1 ;  /* 0x0000000805027211 */ /* 0x000fc400078808ff */
[-C--:B------:R-:W-:Y:S02]  /*37c0*/  LEA R4, P6, R7, R8.reuse, 0x1 ;  /* 0x0000000807047211 */ /* 0x080fe400078c08ff */
[----:B------:R-:W-:Y:S02]  /*37d0*/  LEA R6, P5, R9, R8, 0x1 ;  /* 0x0000000809067211 */ /* 0x000fe400078a08ff */
[-C--:B------:R-:W-:Y:S02]  /*37e0*/  LEA.HI.X.SX32 R3, R5, R12.reuse, 0x1, P4 ;  /* 0x0000000c05037211 */ /* 0x080fe400020f0eff */
[-C--:B------:R-:W-:Y:S02]  /*37f0*/  LEA.HI.X.SX32 R5, R7, R12.reuse, 0x1, P6 ;  /* 0x0000000c07057211 */ /* 0x080fe400030f0eff */
[----:B------:R-:W-:Y:S02]  /*3800*/  LEA.HI.X.SX32 R7, R9, R12, 0x1, P5 ;  /* 0x0000000c09077211 */ /* 0x000fe400028f0eff */
[----:B------:R-:W-:-:S04]  /*3810*/  LEA R8, P4, R10, R8, 0x1 ;  /* 0x000000080a087211 */ /* 0x000fc800078808ff */
[----:B------:R-:W-:Y:S02]  /*3820*/  LEA.HI.X.SX32 R9, R10, R12, 0x1, P4 ;  /* 0x0000000c0a097211 */ /* 0x000fe400020f0eff */
[----:B-1----:R-:W-:Y:S01]  /*3830*/  PRMT R0, R11, 0x7632, R0 ;  /* 0x000076320b007816 */ /* 0x002fe20000000000 */
[----:B------:R0:W-:Y:S04]  /*3840*/  @P3 STG.E.U16 desc[UR10][R2.64], R11 ;  /* 0x0000000b02003986 */ /* 0x0001e8000c10150a */
[----:B---3--:R0:W-:Y:S04]  /*3850*/  @P2 STG.E.U16 desc[UR10][R4.64], R13 ;  /* 0x0000000d04002986 */ /* 0x0081e8000c10150a */
[----:B------:R0:W-:Y:S01]  /*3860*/  @P1 STG.E.U16 desc[UR10][R6.64], R0 ;  /* 0x0000000006001986 */ /* 0x0001e2000c10150a */
[----:B------:R-:W-:Y:S05]  /*3870*/  @!P0 EXIT ;  /* 0x000000000000894d */ /* 0x000fea0003800000 */
[----:B0-----:R-:W-:-:S05]  /*3880*/  PRMT R4, R13, 0x7632, R4 ;  /* 0x000076320d047816 */ /* 0x001fca0000000004 */
[----:B------:R-:W-:Y:S01]  /*3890*/  STG.E.U16 desc[UR10][R8.64], R4 ;  /* 0x0000000408007986 */ /* 0x000fe2000c10150a */
[----:B------:R-:W-:Y:S05]  /*38a0*/  EXIT ;  /* 0x000000000000794d */ /* 0x000fea0003800000 */
.L_x_2:
[----:B------:R-:W-:-:S00]  /*38b0*/  BRA `(.L_x_2) ;  /* 0xfffffffc00fc7947 */ /* 0x000fc0000383ffff */
[----:B------:R-:W-:-:S00]  /*38c0*/  NOP ;  /* 0x0000000000007918 */ /* 0x000fc00000000000 */
        /* <DEDUP_REMOVED lines=11> */
.L_x_3:


//--------------------- .nv.shared.matmul_kernel  --------------------------
	.section	.nv.shared.matmul_kernel,"aw",@nobits
	.sectionflags	@""
	.align	16
	.zero		1024


//--------------------- .nv.shared.reserved.0     --------------------------
	.section	.nv.shared.reserved.0,"aw",@nobits
	.weak		__nv_reservedSMEM_offset_0_alias
	.size		__nv_reservedSMEM_offset_0_alias, 0, 0
	.other		__nv_reservedSMEM_offset_0_alias,@"STO_CUDA_RESERVED_SHARED STV_DEFAULT"
__nv_reservedSMEM_offset_0_alias:
	.zero		0


//--------------------- .nv.constant0.matmul_kernel --------------------------
	.section	.nv.constant0.matmul_kernel,"a",@progbits
	.sectionflags	@""
	.align	4
.nv.constant0.matmul_kernel:
	.zero		608


//--------------------- SYMBOLS --------------------------

	.type		.nv.reservedSmem.offset0,@object
	.size		.nv.reservedSmem.offset0,0x4
